def attn_fwd(
    Q,
    K,
    V,
    Out,
    Lse,
    sm_scale,
    stride_qz,
    stride_qh,
    stride_qm,
    stride_qk,
    stride_kz,
    stride_kh,
    stride_kn,
    stride_kk,
    stride_vz,
    stride_vh,
    stride_vn,
    stride_vk,
    stride_oz,
    stride_oh,
    stride_om,
    stride_ok,
    seqlen_q,
    seqlen_k,
    BLOCK_M: tl.constexpr,
    BLOCK_N: tl.constexpr,
    HEAD_DIM: tl.constexpr,
    CAUSAL: tl.constexpr,
):
    start_m = tl.program_id(0)
    off_hz = tl.program_id(1)
    q_off = off_hz * stride_qh
    k_off = off_hz * stride_kh
    v_off = off_hz * stride_vh
    offs_m = start_m * BLOCK_M + tl.arange(0, BLOCK_M)
    offs_d = tl.arange(0, HEAD_DIM)
    offs_n = tl.arange(0, BLOCK_N)
    q_ptrs = Q + q_off + offs_m[:, None] * stride_qm + offs_d[None, :] * stride_qk
    k_ptrs = K + k_off + offs_d[:, None] * stride_kk + offs_n[None, :] * stride_kn
    v_ptrs = V + v_off + offs_n[:, None] * stride_vn + offs_d[None, :] * stride_vk
    m_i = tl.full([BLOCK_M], float("-inf"), dtype=tl.float32)
    l_i = tl.zeros([BLOCK_M], dtype=tl.float32) + 1.0
    acc = tl.zeros([BLOCK_M, HEAD_DIM], dtype=tl.float32)
    q = tl.load(q_ptrs)
    acc, l_i, m_i = _attn_fwd_inner(
        acc,
        l_i,
        m_i,
        q,
        k_ptrs,
        v_ptrs,
        sm_scale,
        stride_kn,
        stride_vn,
        start_m,
        seqlen_k,
        BLOCK_M,
        BLOCK_N,
        HEAD_DIM,
        CAUSAL,
    )
    acc = acc / l_i[:, None]
    lse = m_i + tl.math.log2(l_i) / 1.4426950408889634
    o_ptrs = (
        Out
        + off_hz * stride_oh
        + offs_m[:, None] * stride_om
        + offs_d[None, :] * stride_ok
    )
    tl.store(o_ptrs, acc.to(Out.dtype.element_ty))
    tl.store(Lse + off_hz * seqlen_q + offs_m, lse)

# config = {"BLOCK_M": 256, "BLOCK_N": 64, "HEAD_DIM": 16, "arch": "sm_100", "causal": true, "dtype": "fp16", "num_stages": 2, "num_warps": 8}
# arch = sm_100


// ===== COMPILED SASS (sm_100a) =====

	.target	sm_100a

	.elftype	@"ET_EXEC"


//--------------------- .note.nv.tkinfo           --------------------------
	.section	.note.nv.tkinfo,"",@"SHT_NOTE"
	.sectionflags	@"SHF_NOTE_NV_TKINFO"
	.tkinfo
        /*0018*/ 	.word	0x00000081
        /*0030*/ 	.string	""
        /*0030*/ 	.string	"ptxas-blackwell"
        /*0030*/ 	.string	"Cuda compilation tools, release 12.9, V12.9.86"
        /*0030*/ 	.string	"Build cuda_12.9.r12.9/compiler.36037853_0"
        /*0030*/ 	.string	"-v  -suppress-debug-info  -lineinfo  -arch sm_100a "



//--------------------- .note.nv.cuver            --------------------------
	.section	.note.nv.cuver,"",@"SHT_NOTE"
	.sectionflags	@"SHF_NOTE_NV_CUVER"
        /*0018*/ 	.short	0x0001
        /*001a*/ 	.short	0x0064
        /*001c*/ 	.short	0x0001
        /*001e*/ 	.short	0x0000
        /*0020*/ 	.short	0x0001
        /*0022*/ 	.short	0x0000


//--------------------- .nv.info                  --------------------------
	.section	.nv.info,"",@"SHT_CUDA_INFO"
	.align	4


	//----- nvinfo : EIATTR_REGCOUNT
	.align		4
        /*0000*/ 	.byte	0x04, 0x2f
        /*0002*/ 	.short	(.L_5 - .L_4)
	.align		4
.L_4:
        /*0004*/ 	.word	index@(attn_fwd)
        /*0008*/ 	.word	0x000000ae


	//----- nvinfo : EIATTR_FRAME_SIZE
	.align		4
.L_5:
        /*000c*/ 	.byte	0x04, 0x11
        /*000e*/ 	.short	(.L_7 - .L_6)
	.align		4
.L_6:
        /*0010*/ 	.word	index@($__internal_2_$__cuda_sm10x_tcgen05_guardrail_trap_unallocated_columns_being_dealloced)
        /*0014*/ 	.word	0x00000000


	//----- nvinfo : EIATTR_FRAME_SIZE
	.align		4
.L_7:
        /*0018*/ 	.byte	0x04, 0x11
        /*001a*/ 	.short	(.L_9 - .L_8)
	.align		4
.L_8:
        /*001c*/ 	.word	index@($__internal_1_$__cuda_sm10x_tcgen05_guardrail_trap_phase_invalid_during_alloc)
        /*0020*/ 	.word	0x00000000


	//----- nvinfo : EIATTR_FRAME_SIZE
	.align		4
.L_9:
        /*0024*/ 	.byte	0x04, 0x11
        /*0026*/ 	.short	(.L_11 - .L_10)
	.align		4
.L_10:
        /*0028*/ 	.word	index@($__internal_0_$__cuda_sm10x_tcgen05_guardrail_trap_col_being_dealloced_not_returned_by_alloc)
        /*002c*/ 	.word	0x00000000


	//----- nvinfo : EIATTR_FRAME_SIZE
	.align		4
.L_11:
        /*0030*/ 	.byte	0x04, 0x11
        /*0032*/ 	.short	(.L_13 - .L_12)
	.align		4
.L_12:
        /*0034*/ 	.word	index@(attn_fwd)
        /*0038*/ 	.word	0x00000000


	//----- nvinfo : EIATTR_MIN_STACK_SIZE
	.align		4
.L_13:
        /*003c*/ 	.byte	0x04, 0x12
        /*003e*/ 	.short	(.L_15 - .L_14)
	.align		4
.L_14:
        /*0040*/ 	.word	index@(attn_fwd)
        /*0044*/ 	.word	0x00000000
.L_15:


//--------------------- .nv.info.attn_fwd         --------------------------
	.section	.nv.info.attn_fwd,"",@"SHT_CUDA_INFO"
	.sectionflags	@""
	.align	4


	//----- nvinfo : EIATTR_CUDA_API_VERSION
	.align		4
        /*0000*/ 	.byte	0x04, 0x37
        /*0002*/ 	.short	(.L_17 - .L_16)
.L_16:
        /*0004*/ 	.word	0x00000081


	//----- nvinfo : EIATTR_KPARAM_INFO
	.align		4
.L_17:
        /*0008*/ 	.byte	0x04, 0x17
        /*000a*/ 	.short	(.L_19 - .L_18)
.L_18:
        /*000c*/ 	.word	0x00000000
        /*0010*/ 	.short	0x0019
        /*0012*/ 	.short	0x0080
        /*0014*/ 	.byte	0x00, 0xf4, 0x21, 0x00


	//----- nvinfo : EIATTR_KPARAM_INFO
	.align		4
.L_19:
        /*0018*/ 	.byte	0x04, 0x17
        /*001a*/ 	.short	(.L_21 - .L_20)
.L_20:
        /*001c*/ 	.word	0x00000000
        /*0020*/ 	.short	0x0018
        /*0022*/ 	.short	0x0078
        /*0024*/ 	.byte	0x00, 0xf4, 0x21, 0x00


	//----- nvinfo : EIATTR_KPARAM_INFO
	.align		4
.L_21:
        /*0028*/ 	.byte	0x04, 0x17
        /*002a*/ 	.short	(.L_23 - .L_22)
.L_22:
        /*002c*/ 	.word	0x00000000
        /*0030*/ 	.short	0x0017
        /*0032*/ 	.short	0x0070
        /*0034*/ 	.byte	0x00, 0xf0, 0x11, 0x00


	//----- nvinfo : EIATTR_KPARAM_INFO
	.align		4
.L_23:
        /*0038*/ 	.byte	0x04, 0x17
        /*003a*/ 	.short	(.L_25 - .L_24)
.L_24:
        /*003c*/ 	.word	0x00000000
        /*0040*/ 	.short	0x0016
        /*0042*/ 	.short	0x006c
        /*0044*/ 	.byte	0x00, 0xf0, 0x11, 0x00


	//----- nvinfo : EIATTR_KPARAM_INFO
	.align		4
.L_25:
        /*0048*/ 	.byte	0x04, 0x17
        /*004a*/ 	.short	(.L_27 - .L_26)
.L_26:
        /*004c*/ 	.word	0x00000000
        /*0050*/ 	.short	0x0015
        /*0052*/ 	.short	0x0068
        /*0054*/ 	.byte	0x00, 0xf0, 0x11, 0x00


	//----- nvinfo : EIATTR_KPARAM_INFO
	.align		4
.L_27:
        /*0058*/ 	.byte	0x04, 0x17
        /*005a*/ 	.short	(.L_29 - .L_28)
.L_28:
        /*005c*/ 	.word	0x00000000
        /*0060*/ 	.short	0x0014
        /*0062*/ 	.short	0x0064
        /*0064*/ 	.byte	0x00, 0xf0, 0x11, 0x00


	//----- nvinfo : EIATTR_KPARAM_INFO
	.align		4
.L_29:
        /*0068*/ 	.byte	0x04, 0x17
        /*006a*/ 	.short	(.L_31 - .L_30)
.L_30:
        /*006c*/ 	.word	0x00000000
        /*0070*/ 	.short	0x0013
        /*0072*/ 	.short	0x0060
        /*0074*/ 	.byte	0x00, 0xf0, 0x11, 0x00


	//----- nvinfo : EIATTR_KPARAM_INFO
	.align		4
.L_31:
        /*0078*/ 	.byte	0x04, 0x17
        /*007a*/ 	.short	(.L_33 - .L_32)
.L_32:
        /*007c*/ 	.word	0x00000000
        /*0080*/ 	.short	0x0012
        /*0082*/ 	.short	0x005c
        /*0084*/ 	.byte	0x00, 0xf0, 0x11, 0x00


	//----- nvinfo : EIATTR_KPARAM_INFO
	.align		4
.L_33:
        /*0088*/ 	.byte	0x04, 0x17
        /*008a*/ 	.short	(.L_35 - .L_34)
.L_34:
        /*008c*/ 	.word	0x00000000
        /*0090*/ 	.short	0x0011
        /*0092*/ 	.short	0x0058
        /*0094*/ 	.byte	0x00, 0xf0, 0x11, 0x00


	//----- nvinfo : EIATTR_KPARAM_INFO
	.align		4
.L_35:
        /*0098*/ 	.byte	0x04, 0x17
        /*009a*/ 	.short	(.L_37 - .L_36)
.L_36:
        /*009c*/ 	.word	0x00000000
        /*00a0*/ 	.short	0x0010
        /*00a2*/ 	.short	0x0054
        /*00a4*/ 	.byte	0x00, 0xf0, 0x11, 0x00


	//----- nvinfo : EIATTR_KPARAM_INFO
	.align		4
.L_37:
        /*00a8*/ 	.byte	0x04, 0x17
        /*00aa*/ 	.short	(.L_39 - .L_38)
.L_38:
        /*00ac*/ 	.word	0x00000000
        /*00b0*/ 	.short	0x000f
        /*00b2*/ 	.short	0x0050
        /*00b4*/ 	.byte	0x00, 0xf0, 0x11, 0x00


	//----- nvinfo : EIATTR_KPARAM_INFO
	.align		4
.L_39:
        /*00b8*/ 	.byte	0x04, 0x17
        /*00ba*/ 	.short	(.L_41 - .L_40)
.L_40:
        /*00bc*/ 	.word	0x00000000
        /*00c0*/ 	.short	0x000e
        /*00c2*/ 	.short	0x004c
        /*00c4*/ 	.byte	0x00, 0xf0, 0x11, 0x00


	//----- nvinfo : EIATTR_KPARAM_INFO
	.align		4
.L_41:
        /*00c8*/ 	.byte	0x04, 0x17
        /*00ca*/ 	.short	(.L_43 - .L_42)
.L_42:
        /*00cc*/ 	.word	0x00000000
        /*00d0*/ 	.short	0x000d
        /*00d2*/ 	.short	0x0048
        /*00d4*/ 	.byte	0x00, 0xf0, 0x11, 0x00


	//----- nvinfo : EIATTR_KPARAM_INFO
	.align		4
.L_43:
        /*00d8*/ 	.byte	0x04, 0x17
        /*00da*/ 	.short	(.L_45 - .L_44)
.L_44:
        /*00dc*/ 	.word	0x00000000
        /*00e0*/ 	.short	0x000c
        /*00e2*/ 	.short	0x0044
        /*00e4*/ 	.byte	0x00, 0xf0, 0x11, 0x00


	//----- nvinfo : EIATTR_KPARAM_INFO
	.align		4
.L_45:
        /*00e8*/ 	.byte	0x04, 0x17
        /*00ea*/ 	.short	(.L_47 - .L_46)
.L_46:
        /*00ec*/ 	.word	0x00000000
        /*00f0*/ 	.short	0x000b
        /*00f2*/ 	.short	0x0040
        /*00f4*/ 	.byte	0x00, 0xf0, 0x11, 0x00


	//----- nvinfo : EIATTR_KPARAM_INFO
	.align		4
.L_47:
        /*00f8*/ 	.byte	0x04, 0x17
        /*00fa*/ 	.short	(.L_49 - .L_48)
.L_48:
        /*00fc*/ 	.word	0x00000000
        /*0100*/ 	.short	0x000a
        /*0102*/ 	.short	0x003c
        /*0104*/ 	.byte	0x00, 0xf0, 0x11, 0x00


	//----- nvinfo : EIATTR_KPARAM_INFO
	.align		4
.L_49:
        /*0108*/ 	.byte	0x04, 0x17
        /*010a*/ 	.short	(.L_51 - .L_50)
.L_50:
        /*010c*/ 	.word	0x00000000
        /*0110*/ 	.short	0x0009
        /*0112*/ 	.short	0x0038
        /*0114*/ 	.byte	0x00, 0xf0, 0x11, 0x00


	//----- nvinfo : EIATTR_KPARAM_INFO
	.align		4
.L_51:
        /*0118*/ 	.byte	0x04, 0x17
        /*011a*/ 	.short	(.L_53 - .L_52)
.L_52:
        /*011c*/ 	.word	0x00000000
        /*0120*/ 	.short	0x0008
        /*0122*/ 	.short	0x0034
        /*0124*/ 	.byte	0x00, 0xf0, 0x11, 0x00


	//----- nvinfo : EIATTR_KPARAM_INFO
	.align		4
.L_53:
        /*0128*/ 	.byte	0x04, 0x17
        /*012a*/ 	.short	(.L_55 - .L_54)
.L_54:
        /*012c*/ 	.word	0x00000000
        /*0130*/ 	.short	0x0007
        /*0132*/ 	.short	0x0030
        /*0134*/ 	.byte	0x00, 0xf0, 0x11, 0x00


	//----- nvinfo : EIATTR_KPARAM_INFO
	.align		4
.L_55:
        /*0138*/ 	.byte	0x04, 0x17
        /*013a*/ 	.short	(.L_57 - .L_56)
.L_56:
        /*013c*/ 	.word	0x00000000
        /*0140*/ 	.short	0x0006
        /*0142*/ 	.short	0x002c
        /*0144*/ 	.byte	0x00, 0xf0, 0x11, 0x00


	//----- nvinfo : EIATTR_KPARAM_INFO
	.align		4
.L_57:
        /*0148*/ 	.byte	0x04, 0x17
        /*014a*/ 	.short	(.L_59 - .L_58)
.L_58:
        /*014c*/ 	.word	0x00000000
        /*0150*/ 	.short	0x0005
        /*0152*/ 	.short	0x0028
        /*0154*/ 	.byte	0x00, 0xf0, 0x11, 0x00


	//----- nvinfo : EIATTR_KPARAM_INFO
	.align		4
.L_59:
        /*0158*/ 	.byte	0x04, 0x17
        /*015a*/ 	.short	(.L_61 - .L_60)
.L_60:
        /*015c*/ 	.word	0x00000000
        /*0160*/ 	.short	0x0004
        /*0162*/ 	.short	0x0020
        /*0164*/ 	.byte	0x00, 0xf4, 0x21, 0x00


	//----- nvinfo : EIATTR_KPARAM_INFO
	.align		4
.L_61:
        /*0168*/ 	.byte	0x04, 0x17
        /*016a*/ 	.short	(.L_63 - .L_62)
.L_62:
        /*016c*/ 	.word	0x00000000
        /*0170*/ 	.short	0x0003
        /*0172*/ 	.short	0x0018
        /*0174*/ 	.byte	0x00, 0xf4, 0x21, 0x00


	//----- nvinfo : EIATTR_KPARAM_INFO
	.align		4
.L_63:
        /*0178*/ 	.byte	0x04, 0x17
        /*017a*/ 	.short	(.L_65 - .L_64)
.L_64:
        /*017c*/ 	.word	0x00000000
        /*0180*/ 	.short	0x0002
        /*0182*/ 	.short	0x0010
        /*0184*/ 	.byte	0x00, 0xf4, 0x21, 0x00


	//----- nvinfo : EIATTR_KPARAM_INFO
	.align		4
.L_65:
        /*0188*/ 	.byte	0x04, 0x17
        /*018a*/ 	.short	(.L_67 - .L_66)
.L_66:
        /*018c*/ 	.word	0x00000000
        /*0190*/ 	.short	0x0001
        /*0192*/ 	.short	0x0008
        /*0194*/ 	.byte	0x00, 0xf4, 0x21, 0x00


	//----- nvinfo : EIATTR_KPARAM_INFO
	.align		4
.L_67:
        /*0198*/ 	.byte	0x04, 0x17
        /*019a*/ 	.short	(.L_69 - .L_68)
.L_68:
        /*019c*/ 	.word	0x00000000
        /*01a0*/ 	.short	0x0000
        /*01a2*/ 	.short	0x0000
        /*01a4*/ 	.byte	0x00, 0xf4, 0x21, 0x00


	//----- nvinfo : EIATTR_AT_ENTRY_FRAGMENTS
	.align		4
.L_69:
        /*01a8*/ 	.byte	0x04, 0x4f
        /*01aa*/ 	.short	(.L_71 - .L_70)


	//   ....[0]....
.L_70:
        /*01ac*/ 	.word	0x00000004


	//----- nvinfo : EIATTR_RESERVED_SMEM_USED
	.align		4
.L_71:
        /*01b0*/ 	.byte	0x01, 0x41
	.zero		2


	//----- nvinfo : EIATTR_SPARSE_MMA_MASK
	.align		4
        /*01b4*/ 	.byte	0x03, 0x50
        /*01b6*/ 	.short	0x0000


	//----- nvinfo : EIATTR_TCGEN05_1CTA_USED
	.align		4
        /*01b8*/ 	.byte	0x01, 0x51
	.zero		2


	//----- nvinfo : EIATTR_MAXREG_COUNT
	.align		4
        /*01bc*/ 	.byte	0x03, 0x1b
        /*01be*/ 	.short	0x00ff


	//----- nvinfo : EIATTR_NUM_BARRIERS
	.align		4
        /*01c0*/ 	.byte	0x02, 0x4c
        /*01c2*/ 	.byte	0x01
	.zero		1


	//----- nvinfo : EIATTR_INT_WARP_WIDE_INSTR_OFFSETS
	.align		4
        /*01c4*/ 	.byte	0x04, 0x31
        /*01c6*/ 	.short	(.L_73 - .L_72)


	//   ....[0]....
.L_72:
        /*01c8*/ 	.word	0x00000ce0


	//   ....[1]....
        /*01cc*/ 	.word	0x00000cf0


	//   ....[2]....
        /*01d0*/ 	.word	0x00000ef0


	//   ....[3]....
        /*01d4*/ 	.word	0x00000fe0


	//   ....[4]....
        /*01d8*/ 	.word	0x00004150


	//   ....[5]....
        /*01dc*/ 	.word	0x00009440


	//   ....[6]....
        /*01e0*/ 	.word	0x00009490


	//----- nvinfo : EIATTR_COOP_GROUP_MASK_REGIDS
	.align		4
.L_73:
        /*01e4*/ 	.byte	0x04, 0x29
        /*01e6*/ 	.short	(.L_75 - .L_74)


	//   ....[0]....
.L_74:
        /*01e8*/ 	.word	0xffffffff


	//   ....[1]....
        /*01ec*/ 	.word	0xffffffff


	//   ....[2]....
        /*01f0*/ 	.word	0xffffffff


	//   ....[3]....
        /*01f4*/ 	.word	0xffffffff


	//----- nvinfo : EIATTR_COOP_GROUP_INSTR_OFFSETS
	.align		4
.L_75:
        /*01f8*/ 	.byte	0x04, 0x28
        /*01fa*/ 	.short	(.L_77 - .L_76)


	//   ....[0]....
.L_76:
        /*01fc*/ 	.word	0x00000070


	//   ....[1]....
        /*0200*/ 	.word	0x00000330


	//   ....[2]....
        /*0204*/ 	.word	0x000092d0


	//   ....[3]....
        /*0208*/ 	.word	0x00009540


	//----- nvinfo : EIATTR_VRC_CTA_INIT_COUNT
	.align		4
.L_77:
        /*020c*/ 	.byte	0x02, 0x4a
        /*020e*/ 	.byte	0x80
	.zero		1


	//----- nvinfo : EIATTR_MBARRIER_INSTR_OFFSETS
	.align		4
        /*0210*/ 	.byte	0x04, 0x39
        /*0212*/ 	.short	(.L_79 - .L_78)


	//   ....[0]....
.L_78:
        /*0214*/ 	.word	0x00000e80
        /*0218*/ 	.word	0x000000ff
        /*021c*/ 	.word	0x00003800
        /*0220*/ 	.short	0x0100
        /*0222*/ 	.byte	0x07
	.zero		1


	//   ....[1]....
        /*0224*/ 	.word	0x00000fd0
        /*0228*/ 	.word	0x000000ff
        /*022c*/ 	.word	0x00003808
        /*0230*/ 	.short	0x0100
        /*0232*/ 	.byte	0x07
	.zero		1


	//   ....[2]....
        /*0234*/ 	.word	0x00001060
        /*0238*/ 	.word	0x000000ff
        /*023c*/ 	.word	0x00002800
        /*0240*/ 	.short	0x0100
        /*0242*/ 	.byte	0x07
	.zero		1


	//   ....[3]....
        /*0244*/ 	.word	0x00001210
        /*0248*/ 	.word	0x000000ff
        /*024c*/ 	.word	0x00002800
        /*0250*/ 	.short	0x010a
        /*0252*/ 	.byte	0x07
	.zero		1


	//   ....[4]....
        /*0254*/ 	.word	0x000012b0
        /*0258*/ 	.word	0x000000ff
        /*025c*/ 	.word	0x00002800
        /*0260*/ 	.short	0x0108
        /*0262*/ 	.byte	0x07
	.zero		1


	//   ....[5]....
        /*0264*/ 	.word	0x00004480
        /*0268*/ 	.word	0x000000ff
        /*026c*/ 	.word	0x00003810
        /*0270*/ 	.short	0x0100
        /*0272*/ 	.byte	0x07
	.zero		1


	//   ....[6]....
        /*0274*/ 	.word	0x00004600
        /*0278*/ 	.word	0x000000ff
        /*027c*/ 	.word	0x00003810
        /*0280*/ 	.short	0x010a
        /*0282*/ 	.byte	0x07
	.zero		1


	//   ....[7]....
        /*0284*/ 	.word	0x00006e10
        /*0288*/ 	.word	0x000000ff
        /*028c*/ 	.word	0x00003810
        /*0290*/ 	.short	0x0108
        /*0292*/ 	.byte	0x07
	.zero		1


	//   ....[8]....
        /*0294*/ 	.word	0x00007110
        /*0298*/ 	.word	0x000000ff
        /*029c*/ 	.word	0x00000000
        /*02a0*/ 	.short	0x010a
        /*02a2*/ 	.byte	0x1a
	.zero		1


	//   ....[9]....
        /*02a4*/ 	.word	0x00008640
        /*02a8*/ 	.word	0x000000ff
        /*02ac*/ 	.word	0x00000000
        /*02b0*/ 	.short	0x010a
        /*02b2*/ 	.byte	0x1a
	.zero		1


	//   ....[10]....
        /*02b4*/ 	.word	0x000087c0
        /*02b8*/ 	.word	0x000000ff
        /*02bc*/ 	.word	0x00003800
        /*02c0*/ 	.short	0x0108
        /*02c2*/ 	.byte	0x07
	.zero		1


	//   ....[11]....
        /*02c4*/ 	.word	0x00008900
        /*02c8*/ 	.word	0x000000ff
        /*02cc*/ 	.word	0x00003808
        /*02d0*/ 	.short	0x0108
        /*02d2*/ 	.byte	0x07
	.zero		1


	//   ....[12]....
        /*02d4*/ 	.word	0x00009560
        /*02d8*/ 	.word	0x000000ff
        /*02dc*/ 	.word	0x00002800
        /*02e0*/ 	.short	0x010a
        /*02e2*/ 	.byte	0x07
	.zero		1


	//   ....[13]....
        /*02e4*/ 	.word	0x00009590
        /*02e8*/ 	.word	0x000000ff
        /*02ec*/ 	.word	0x00003810
        /*02f0*/ 	.short	0x010a
        /*02f2*/ 	.byte	0x07
	.zero		1


	//   ....[14]....
        /*02f4*/ 	.word	0x000095c0
        /*02f8*/ 	.word	0x000000ff
        /*02fc*/ 	.word	0x00000000
        /*0300*/ 	.short	0x010a
        /*0302*/ 	.byte	0x1a
	.zero		1


	//   ....[15]....
        /*0304*/ 	.word	0x000095f0
        /*0308*/ 	.word	0x000000ff
        /*030c*/ 	.word	0x00000000
        /*0310*/ 	.short	0x010a
        /*0312*/ 	.byte	0x1a
	.zero		1


	//----- nvinfo : EIATTR_NUM_MBARRIERS
	.align		4
.L_79:
        /*0314*/ 	.byte	0x03, 0x38
        /*0316*/ 	.short	0xffff


	//----- nvinfo : EIATTR_EXIT_INSTR_OFFSETS
	.align		4
        /*0318*/ 	.byte	0x04, 0x1c
        /*031a*/ 	.short	(.L_81 - .L_80)


	//   ....[0]....
.L_80:
        /*031c*/ 	.word	0x00009550


	//----- nvinfo : EIATTR_REQNTID
	.align		4
.L_81:
        /*0320*/ 	.byte	0x04, 0x10
        /*0322*/ 	.short	(.L_83 - .L_82)
.L_82:
        /*0324*/ 	.word	0x00000100
        /*0328*/ 	.word	0x00000001
        /*032c*/ 	.word	0x00000001


	//----- nvinfo : EIATTR_CRS_STACK_SIZE
	.align		4
.L_83:
        /*0330*/ 	.byte	0x04, 0x1e
        /*0332*/ 	.short	(.L_85 - .L_84)
.L_84:
        /*0334*/ 	.word	0x00000000


	//----- nvinfo : EIATTR_CBANK_PARAM_SIZE
	.align		4
.L_85:
        /*0338*/ 	.byte	0x03, 0x19
        /*033a*/ 	.short	0x0088


	//----- nvinfo : EIATTR_PARAM_CBANK
	.align		4
        /*033c*/ 	.byte	0x04, 0x0a
        /*033e*/ 	.short	(.L_87 - .L_86)
	.align		4
.L_86:
        /*0340*/ 	.word	index@(.nv.constant0.attn_fwd)
        /*0344*/ 	.short	0x0380
        /*0346*/ 	.short	0x0088


	//----- nvinfo : EIATTR_SW_WAR
	.align		4
.L_87:
        /*0348*/ 	.byte	0x04, 0x36
        /*034a*/ 	.short	(.L_89 - .L_88)
.L_88:
        /*034c*/ 	.word	0x00000008
.L_89:


//--------------------- .nv.compat                --------------------------
	.section	.nv.compat,"",@"SHT_CUDA_COMPAT_INFO"
	.align	4
        /*0000*/ 	.byte	0x02, 0x02, 0x02, 0x00, 0x02, 0x05, 0x05, 0x00, 0x02, 0x03, 0x00, 0x00, 0x02, 0x06, 0x01, 0x00


//--------------------- .nv.callgraph             --------------------------
	.section	.nv.callgraph,"",@"SHT_CUDA_CALLGRAPH"
	.align	4
	.sectionentsize	8
	.align		4
        /*0000*/ 	.word	0x00000000
	.align		4
        /*0004*/ 	.word	0xffffffff
	.align		4
        /*0008*/ 	.word	0x00000000
	.align		4
        /*000c*/ 	.word	0xfffffffe
	.align		4
        /*0010*/ 	.word	0x00000000
	.align		4
        /*0014*/ 	.word	0xfffffffd
	.align		4
        /*0018*/ 	.word	0x00000000
	.align		4
        /*001c*/ 	.word	0xfffffffc


//--------------------- .nv.constant4             --------------------------
	.section	.nv.constant4,"a",@progbits
	.align	8
	.align		8
.nv.constant4:
        /*0000*/ 	.dword	_$_str


//--------------------- .text.attn_fwd            --------------------------
	.section	.text.attn_fwd,"ax",@progbits
	.align	128
        .global         attn_fwd
        .type           attn_fwd,@function
        .size           attn_fwd,(.L_x_31 - attn_fwd)
        .other          attn_fwd,@"STO_CUDA_ENTRY STV_DEFAULT"
attn_fwd:
.text.attn_fwd:
[----:B------:R-:W0:Y:S01]  /*0000*/  LDC R1, c[0x0][0x37c] ;  /* 0x0000df00ff017b82 */ /* 0x000e220000000800 */
[----:B------:R-:W1:Y:S01]  /*0010*/  S2R R0, SR_TID.X ;  /* 0x0000000000007919 */ /* 0x000e620000002100 */
[----:B------:R-:W-:Y:S02]  /*0020*/  LOP3.LUT R69, R69, 0xfbffffff, RZ, 0xc0, !PT ;  /* 0xfbffffff45457812 */ /* 0x000fe400078ec0ff */
[----:B-1----:R-:W-:-:S13]  /*0030*/  ISETP.GE.U32.AND P0, PT, R0, 0x20, PT ;  /* 0x000000200000780c */ /* 0x002fda0003f06070 */
[----:B------:R-:W-:Y:S01]  /*0040*/  @P0 LOP3.LUT R69, R69, 0x4000000, RZ, 0xfc, !PT ;  /* 0x0400000045450812 */ /* 0x000fe200078efcff */
[----:B------:R-:W-:Y:S06]  /*0050*/  @P0 BRA `(.L_x_0) ;  /* 0x0000000000b80947 */ /* 0x000fec0003800000 */
[----:B------:R-:W1:Y:S01]  /*0060*/  S2UR UR6, SR_CgaCtaId ;  /* 0x00000000000679c3 */ /* 0x000e620000008800 */
[----:B------:R-:W-:Y:S01]  /*0070*/  NOP ;  /* 0x0000000000007918 */ /* 0x000fe20000000000 */
[----:B------:R-:W-:Y:S02]  /*0080*/  UMOV UR4, 0x40 ;  /* 0x0000004000047882 */ /* 0x000fe40000000000 */
[----:B-1----:R-:W-:-:S09]  /*0090*/  ULEA UR4, UR6, UR4, 0x18 ;  /* 0x0000000406047291 */ /* 0x002fd2000f8ec0ff */
[----:B------:R-:W1:Y:S01]  /*00a0*/  LDS.U8 R2, [UR4] ;  /* 0x00000004ff027984 */ /* 0x000e620008000000 */
[----:B------:R-:W-:Y:S02]  /*00b0*/  UMOV UR4, 0x400 ;  /* 0x0000040000047882 */ /* 0x000fe40000000000 */
[----:B------:R-:W-:Y:S01]  /*00c0*/  ULEA UR4, UR6, UR4, 0x18 ;  /* 0x0000000406047291 */ /* 0x000fe2000f8ec0ff */
[----:B-1----:R-:W-:-:S13]  /*00d0*/  ISETP.NE.AND P0, PT, R2, RZ, PT ;  /* 0x000000ff0200720c */ /* 0x002fda0003f05270 */
[----:B------:R-:W-:Y:S05]  /*00e0*/  @P0 BRA `(.L_x_1) ;  /* 0x00000000007c0947 */ /* 0x000fea0003800000 */
[----:B------:R-:W-:-:S13]  /*00f0*/  ELECT P0, URZ, PT ;  /* 0x0000000000ff782f */ /* 0x000fda0003800000 */
[----:B------:R-:W-:Y:S05]  /*0100*/  @!P0 BRA `(.L_x_2) ;  /* 0x0000000000848947 */ /* 0x000fea0003800000 */
[----:B------:R-:W-:Y:S01]  /*0110*/  UMOV UR5, 0x8 ;  /* 0x0000000800057882 */ /* 0x000fe20000000000 */
[----:B------:R-:W-:Y:S02]  /*0120*/  IMAD.MOV.U32 R5, RZ, RZ, 0x1 ;  /* 0x00000001ff057424 */ /* 0x000fe400078e00ff */
[----:B------:R-:W-:Y:S02]  /*0130*/  IMAD.MOV.U32 R3, RZ, RZ, 0xff ;  /* 0x000000ffff037424 */ /* 0x000fe400078e00ff */
[----:B------:R-:W-:Y:S04]  /*0140*/  DEPBAR.LE SB1, 0x36 ;  /* 0x00009d800000791a */ /* 0x000fe80000000000 */
[----:B------:R-:W1:Y:S02]  /*0150*/  UTCATOMSWS.FIND_AND_SET.ALIGN UP0, UR5, UR5 ;  /* 0x00000005000575e3 */ /* 0x000e640008000800 */
[----:B-1----:R-:W-:-:S04]  /*0160*/  PLOP3.LUT P0, PT, PT, PT, UP0, 0x80, 0x8 ;  /* 0x000000000008781c */ /* 0x002fc80003f0f008 */
[----:B------:R-:W-:-:S04]  /*0170*/  SEL R2, RZ, 0xffffffff, !P0 ;  /* 0xffffffffff027807 */ /* 0x000fc80004000000 */
[----:B------:R-:W-:Y:S01]  /*0180*/  ISETP.NE.AND P0, PT, R2, RZ, PT ;  /* 0x000000ff0200720c */ /* 0x000fe20003f05270 */
[----:B------:R-:W-:-:S12]  /*0190*/  IMAD.U32 R2, RZ, RZ, UR5 ;  /* 0x00000005ff027e24 */ /* 0x000fd8000f8e00ff */
[----:B------:R-:W-:Y:S05]  /*01a0*/  @P0 BRA `(.L_x_3) ;  /* 0x0000000000240947 */ /* 0x000fea0003800000 */
.L_x_4:
[----:B------:R-:W-:Y:S05]  /*01b0*/  NANOSLEEP 0x64 ;  /* 0x000000640000795d */ /* 0x000fea0003800000 */
[----:B------:R-:W-:-:S05]  /*01c0*/  UMOV UR5, 0x8 ;  /* 0x0000000800057882 */ /* 0x000fca0000000000 */
[----:B------:R-:W-:Y:S04]  /*01d0*/  DEPBAR.LE SB1, 0x36 ;  /* 0x00009d800000791a */ /* 0x000fe80000000000 */
[----:B------:R-:W1:Y:S02]  /*01e0*/  UTCATOMSWS.FIND_AND_SET.ALIGN UP0, UR5, UR5 ;  /* 0x00000005000575e3 */ /* 0x000e640008000800 */
[----:B-1----:R-:W-:-:S04]  /*01f0*/  PLOP3.LUT P0, PT, PT, PT, UP0, 0x80, 0x8 ;  /* 0x000000000008781c */ /* 0x002fc80003f0f008 */
[----:B------:R-:W-:-:S04]  /*0200*/  SEL R2, RZ, 0xffffffff, !P0 ;  /* 0xffffffffff027807 */ /* 0x000fc80004000000 */
[----:B------:R-:W-:Y:S01]  /*0210*/  ISETP.NE.AND P0, PT, R2, RZ, PT ;  /* 0x000000ff0200720c */ /* 0x000fe20003f05270 */
[----:B------:R-:W-:-:S12]  /*0220*/  IMAD.U32 R2, RZ, RZ, UR5 ;  /* 0x00000005ff027e24 */ /* 0x000fd8000f8e00ff */
[----:B------:R-:W-:Y:S05]  /*0230*/  @!P0 BRA `(.L_x_4) ;  /* 0xfffffffc00dc8947 */ /* 0x000fea000383ffff */
.L_x_3:
[C---:B------:R-:W-:Y:S01]  /*0240*/  VIADD R4, R2.reuse, 0x10 ;  /* 0x0000001002047836 */ /* 0x040fe20000000000 */
[----:B------:R-:W-:Y:S01]  /*0250*/  UMOV UR5, 0x50 ;  /* 0x0000005000057882 */ /* 0x000fe20000000000 */
[----:B------:R-:W-:Y:S01]  /*0260*/  SHF.L.U32 R3, R3, R2, RZ ;  /* 0x0000000203037219 */ /* 0x000fe200000006ff */
[----:B------:R-:W-:Y:S01]  /*0270*/  ULEA UR5, UR6, UR5, 0x18 ;  /* 0x0000000506057291 */ /* 0x000fe2000f8ec0ff */
[----:B------:R-:W-:Y:S01]  /*0280*/  IMAD.SHL.U32 R2, R2, 0x20, RZ ;  /* 0x0000002002027824 */ /* 0x000fe200078e00ff */
[----:B------:R-:W-:-:S04]  /*0290*/  SHF.L.U32 R4, R5, R4, RZ ;  /* 0x0000000405047219 */ /* 0x000fc800000006ff */
[----:B------:R-:W-:-:S05]  /*02a0*/  LOP3.LUT R3, R4, R3, RZ, 0xfc, !PT ;  /* 0x0000000304037212 */ /* 0x000fca00078efcff */
[----:B------:R1:W-:Y:S04]  /*02b0*/  ATOMS.OR RZ, [UR5], R3 ;  /* 0x00000003ffff798c */ /* 0x0003e8000b000005 */
[----:B------:R1:W-:Y:S01]  /*02c0*/  STS [UR4], R2 ;  /* 0x00000002ff007988 */ /* 0x0003e20008000804 */
[----:B------:R-:W-:Y:S05]  /*02d0*/  BRA `(.L_x_2) ;  /* 0x0000000000107947 */ /* 0x000fea0003800000 */
.L_x_1:
[----:B------:R-:W-:Y:S01]  /*02e0*/  IMAD.MOV.U32 R3, RZ, RZ, -0x1 ;  /* 0xffffffffff037424 */ /* 0x000fe200078e00ff */
[----:B------:R-:W-:-:S04]  /*02f0*/  MOV R2, 0x320 ;  /* 0x0000032000027802 */ /* 0x000fc80000000f00 */
[----:B------:R1:W-:Y:S03]  /*0300*/  STS [UR4], R3 ;  /* 0x00000003ff007988 */ /* 0x0003e60008000804 */
[----:B01----:R-:W-:Y:S05]  /*0310*/  CALL.REL.NOINC `($__internal_1_$__cuda_sm10x_tcgen05_guardrail_trap_phase_invalid_during_alloc) ;  /* 0x0000009000cc7944 */ /* 0x003fea0003c00000 */
.L_x_2:
[----:B------:R-:W-:Y:S05]  /*0320*/  WARPSYNC.ALL ;  /* 0x0000000000007948 */ /* 0x000fea0003800000 */
[----:B------:R-:W-:Y:S01]  /*0330*/  NOP ;  /* 0x0000000000007918 */ /* 0x000fe20000000000 */
.L_x_0:
[----:B------:R-:W2:Y:S01]  /*0340*/  S2R R37, SR_CTAID.X ;  /* 0x0000000000257919 */ /* 0x000ea20000002500 */
[----:B------:R-:W3:Y:S01]  /*0350*/  S2UR UR6, SR_CTAID.Y ;  /* 0x00000000000679c3 */ /* 0x000ee20000002600 */
[----:B------:R-:W3:Y:S01]  /*0360*/  LDCU.64 UR4, c[0x0][0x3b0] ;  /* 0x00007600ff0477ac */ /* 0x000ee20008000a00 */
[----:B------:R-:W-:Y:S01]  /*0370*/  UMOV UR7, 0x400 ;  /* 0x0000040000077882 */ /* 0x000fe20000000000 */
[----:B------:R-:W4:Y:S05]  /*0380*/  LDCU.64 UR24, c[0x0][0x358] ;  /* 0x00006b00ff1877ac */ /* 0x000f2a0008000a00 */
[----:B------:R-:W1:Y:S08]  /*0390*/  S2UR UR9, SR_CgaCtaId ;  /* 0x00000000000979c3 */ /* 0x000e700000008800 */
[----:B------:R-:W0:Y:S08]  /*03a0*/  LDC.64 R8, c[0x0][0x380] ;  /* 0x0000e000ff087b82 */ /* 0x000e300000000a00 */
[----:B------:R-:W4:Y:S01]  /*03b0*/  LDC R35, c[0x0][0x3b8] ;  /* 0x0000ee00ff237b82 */ /* 0x000f220000000800 */
[----:B---3--:R-:W-:-:S04]  /*03c0*/  UIMAD UR4, UR6, UR4, URZ ;  /* 0x00000004060472a4 */ /* 0x008fc8000f8e02ff */
[----:B------:R-:W-:Y:S01]  /*03d0*/  USHF.L.U32 UR8, UR4, 0x1, URZ ;  /* 0x0000000104087899 */ /* 0x000fe200080006ff */
[----:B-12---:R-:W-:Y:S01]  /*03e0*/  PRMT R2, R0, 0x6540, R37 ;  /* 0x0000654000027816 */ /* 0x006fe20000000025 */
[----:B------:R-:W-:Y:S01]  /*03f0*/  ULEA UR7, UR9, UR7, 0x18 ;  /* 0x0000000709077291 */ /* 0x000fe2000f8ec0ff */
[----:B------:R-:W-:Y:S03]  /*0400*/  BAR.SYNC.DEFER_BLOCKING 0x0 ;  /* 0x0000000000007b1d */ /* 0x000fe60000010000 */
[----:B------:R-:W-:Y:S01]  /*0410*/  IMAD R3, R2, UR5, RZ ;  /* 0x0000000502037c24 */ /* 0x000fe2000f8e02ff */
[----:B------:R-:W-:-:S04]  /*0420*/  UIMAD.WIDE UR4, UR4, 0x2, URZ ;  /* 0x00000002040478a5 */ /* 0x000fc8000f8e02ff */
[----:B------:R-:W1:Y:S01]  /*0430*/  LDC.64 R86, c[0x0][0x3c0] ;  /* 0x0000f000ff567b82 */ /* 0x000e620000000a00 */
[C---:B------:R-:W-:Y:S02]  /*0440*/  IMAD.SHL.U32 R5, R3.reuse, 0x2, RZ ;  /* 0x0000000203057824 */ /* 0x040fe400078e00ff */
[----:B------:R-:W-:-:S03]  /*0450*/  IMAD.HI R6, R3, 0x2, RZ ;  /* 0x0000000203067827 */ /* 0x000fc600078e02ff */
[----:B0-----:R-:W-:Y:S01]  /*0460*/  IADD3 R4, P0, P1, R5, UR8, R8 ;  /* 0x0000000805047c10 */ /* 0x001fe2000f91e008 */
[----:B----4-:R-:W-:-:S03]  /*0470*/  IMAD.SHL.U32 R3, R35, 0x2, RZ ;  /* 0x0000000223037824 */ /* 0x010fc600078e00ff */
[----:B------:R-:W-:Y:S01]  /*0480*/  IADD3.X R5, PT, PT, R6, UR5, R9, P0, P1 ;  /* 0x0000000506057c10 */ /* 0x000fe200087e2409 */
[C---:B------:R-:W-:Y:S01]  /*0490*/  IMAD R7, R35.reuse, 0x12, RZ ;  /* 0x0000001223077824 */ /* 0x040fe200078e02ff */
[----:B------:R-:W0:Y:S01]  /*04a0*/  LDCU UR4, c[0x0][0x3c8] ;  /* 0x00007900ff0477ac */ /* 0x000e220008000800 */
[----:B------:R-:W-:Y:S01]  /*04b0*/  IMAD R9, R35, 0x14, RZ ;  /* 0x0000001423097824 */ /* 0x000fe200078e02ff */
[-C--:B------:R-:W-:Y:S01]  /*04c0*/  IADD3 R6, P2, PT, R3, R4.reuse, RZ ;  /* 0x0000000403067210 */ /* 0x080fe20007f5e0ff */
[C---:B------:R-:W-:Y:S01]  /*04d0*/  IMAD R17, R35.reuse, 0x6, RZ ;  /* 0x0000000623117824 */ /* 0x040fe200078e02ff */
[CC--:B------:R-:W-:Y:S01]  /*04e0*/  LEA R8, P5, R35.reuse, R4.reuse, 0x2 ;  /* 0x0000000423087211 */ /* 0x0c0fe200078a10ff */
[----:B------:R-:W-:Y:S01]  /*04f0*/  IMAD R25, R35, 0xa, RZ ;  /* 0x0000000a23197824 */ /* 0x000fe200078e02ff */
[----:B------:R-:W2:Y:S01]  /*0500*/  LDS R36, [UR7] ;  /* 0x00000007ff247984 */ /* 0x000ea20008000800 */
[-C--:B------:R-:W-:Y:S01]  /*0510*/  IADD3 R22, P1, PT, R7, R4.reuse, RZ ;  /* 0x0000000407167210 */ /* 0x080fe20007f3e0ff */
[----:B------:R-:W-:Y:S01]  /*0520*/  IMAD R11, R35, 0x3, RZ ;  /* 0x00000003230b7824 */ /* 0x000fe200078e02ff */
[----:B------:R-:W-:Y:S01]  /*0530*/  BAR.SYNC.DEFER_BLOCKING 0x0 ;  /* 0x0000000000007b1d */ /* 0x000fe20000010000 */
[-C--:B------:R-:W-:Y:S01]  /*0540*/  IADD3 R24, P0, PT, R9, R4.reuse, RZ ;  /* 0x0000000409187210 */ /* 0x080fe20007f1e0ff */
[C---:B------:R-:W-:Y:S01]  /*0550*/  IMAD.SHL.U32 R13, R35.reuse, 0x4, RZ ;  /* 0x00000004230d7824 */ /* 0x040fe200078e00ff */
[CC--:B------:R-:W-:Y:S01]  /*0560*/  LEA.HI.X.SX32 R7, R35.reuse, R5.reuse, 0x1, P2 ;  /* 0x0000000523077211 */ /* 0x0c0fe200010f0eff */
[----:B------:R-:W-:Y:S01]  /*0570*/  IMAD R15, R35, 0x5, RZ ;  /* 0x00000005230f7824 */ /* 0x000fe200078e02ff */
[----:B------:R-:W-:Y:S01]  /*0580*/  LEA.HI.X.SX32 R9, R3, R5, 0x1, P5 ;  /* 0x0000000503097211 */ /* 0x000fe200028f0eff */
[----:B------:R-:W-:Y:S01]  /*0590*/  IMAD R29, R35, 0xc, RZ ;  /* 0x0000000c231d7824 */ /* 0x000fe200078e02ff */
[-C--:B------:R-:W-:Y:S01]  /*05a0*/  IADD3 R10, P4, PT, R17, R4.reuse, RZ ;  /* 0x00000004110a7210 */ /* 0x080fe20007f9e0ff */
[C---:B------:R-:W-:Y:S01]  /*05b0*/  IMAD R33, R35.reuse, 0xe, RZ ;  /* 0x0000000e23217824 */ /* 0x040fe200078e02ff */
[----:B------:R-:W-:-:S02]  /*05c0*/  LEA R12, P2, R35, R4, 0x3 ;  /* 0x00000004230c7211 */ /* 0x000fc400078418ff */
[-C--:B------:R-:W-:Y:S01]  /*05d0*/  IADD3 R14, P5, PT, R25, R4.reuse, RZ ;  /* 0x00000004190e7210 */ /* 0x080fe20007fbe0ff */
[----:B------:R-:W-:Y:S01]  /*05e0*/  IMAD R19, R35, 0x7, RZ ;  /* 0x0000000723137824 */ /* 0x000fe200078e02ff */
[-C--:B------:R-:W-:Y:S01]  /*05f0*/  LEA.HI.X.SX32 R11, R11, R5.reuse, 0x1, P4 ;  /* 0x000000050b0b7211 */ /* 0x080fe200020f0eff */
[----:B------:R-:W-:Y:S01]  /*0600*/  IMAD.SHL.U32 R21, R35, 0x8, RZ ;  /* 0x0000000823157824 */ /* 0x000fe200078e00ff */
[-C--:B------:R-:W-:Y:S01]  /*0610*/  LEA.HI.X.SX32 R13, R13, R5.reuse, 0x1, P2 ;  /* 0x000000050d0d7211 */ /* 0x080fe200010f0eff */
[----:B------:R-:W-:Y:S01]  /*0620*/  IMAD R31, R35, 0x16, RZ ;  /* 0x00000016231f7824 */ /* 0x000fe200078e02ff */
[-C--:B------:R-:W-:Y:S01]  /*0630*/  LEA.HI.X.SX32 R15, R15, R5.reuse, 0x1, P5 ;  /* 0x000000050f0f7211 */ /* 0x080fe200028f0eff */
[----:B------:R-:W-:Y:S01]  /*0640*/  IMAD R39, R35, 0x18, RZ ;  /* 0x0000001823277824 */ /* 0x000fe200078e02ff */
[-C--:B------:R-:W-:Y:S01]  /*0650*/  IADD3 R16, P4, PT, R29, R4.reuse, RZ ;  /* 0x000000041d107210 */ /* 0x080fe20007f9e0ff */
[----:B------:R-:W-:Y:S01]  /*0660*/  IMAD R41, R35, 0x1a, RZ ;  /* 0x0000001a23297824 */ /* 0x000fe200078e02ff */
[-C--:B------:R-:W-:Y:S01]  /*0670*/  IADD3 R18, P2, PT, R33, R4.reuse, RZ ;  /* 0x0000000421127210 */ /* 0x080fe20007f5e0ff */
[C---:B------:R-:W-:Y:S01]  /*0680*/  IMAD R43, R35.reuse, 0x1c, RZ ;  /* 0x0000001c232b7824 */ /* 0x040fe200078e02ff */
[CC--:B------:R-:W-:Y:S01]  /*0690*/  LEA R20, P5, R35.reuse, R4.reuse, 0x4 ;  /* 0x0000000423147211 */ /* 0x0c0fe200078a20ff */
[----:B------:R-:W-:Y:S01]  /*06a0*/  IMAD R23, R35, 0x9, RZ ;  /* 0x0000000923177824 */ /* 0x000fe200078e02ff */
[-C--:B------:R-:W-:Y:S01]  /*06b0*/  LEA.HI.X.SX32 R17, R17, R5.reuse, 0x1, P4 ;  /* 0x0000000511117211 */ /* 0x080fe200020f0eff */
[----:B------:R-:W-:Y:S01]  /*06c0*/  IMAD R27, R35, 0xb, RZ ;  /* 0x0000000b231b7824 */ /* 0x000fe200078e02ff */
[-C--:B------:R-:W-:Y:S01]  /*06d0*/  LEA.HI.X.SX32 R19, R19, R5.reuse, 0x1, P2 ;  /* 0x0000000513137211 */ /* 0x080fe200010f0eff */
[----:B------:R-:W-:Y:S01]  /*06e0*/  IMAD R3, R35, 0xd, RZ ;  /* 0x0000000d23037824 */ /* 0x000fe200078e02ff */
[----:B------:R-:W-:Y:S01]  /*06f0*/  LEA.HI.X.SX32 R21, R21, R5, 0x1, P5 ;  /* 0x0000000515157211 */ /* 0x000fe200028f0eff */
[----:B------:R-:W5:Y:S01]  /*0700*/  LDG.E.U16 R16, desc[UR24][R16.64] ;  /* 0x0000001810107981 */ /* 0x000f62000c1e1500 */
[----:B------:R-:W-:-:S02]  /*0710*/  IADD3 R26, P3, PT, R31, R4, RZ ;  /* 0x000000041f1a7210 */ /* 0x000fc40007f7e0ff */
[-C--:B------:R-:W-:Y:S01]  /*0720*/  IADD3 R28, P4, PT, R39, R4.reuse, RZ ;  /* 0x00000004271c7210 */ /* 0x080fe20007f9e0ff */
[----:B------:R-:W5:Y:S01]  /*0730*/  LDG.E.U16 R18, desc[UR24][R18.64] ;  /* 0x0000001812127981 */ /* 0x000f62000c1e1500 */
[-C--:B------:R-:W-:Y:S01]  /*0740*/  IADD3 R30, P2, PT, R41, R4.reuse, RZ ;  /* 0x00000004291e7210 */ /* 0x080fe20007f5e0ff */
[----:B------:R-:W-:Y:S01]  /*0750*/  IMAD R45, R35, 0x1e, RZ ;  /* 0x0000001e232d7824 */ /* 0x000fe200078e02ff */
[----:B------:R-:W-:Y:S01]  /*0760*/  IADD3 R32, P5, PT, R43, R4, RZ ;  /* 0x000000042b207210 */ /* 0x000fe20007fbe0ff */
[----:B------:R-:W5:Y:S01]  /*0770*/  LDG.E.U16 R20, desc[UR24][R20.64] ;  /* 0x0000001814147981 */ /* 0x000f62000c1e1500 */
[-C--:B------:R-:W-:Y:S01]  /*0780*/  LEA.HI.X.SX32 R23, R23, R5.reuse, 0x1, P1 ;  /* 0x0000000517177211 */ /* 0x080fe200008f0eff */
[----:B------:R-:W3:Y:S01]  /*0790*/  LDC.64 R38, c[0x0][0x388] ;  /* 0x0000e200ff267b82 */ /* 0x000ee20000000a00 */
[-C--:B------:R-:W-:Y:S01]  /*07a0*/  LEA.HI.X.SX32 R25, R25, R5.reuse, 0x1, P0 ;  /* 0x0000000519197211 */ /* 0x080fe200000f0eff */
[----:B------:R4:W5:Y:S01]  /*07b0*/  LDG.E.U16 R34, desc[UR24][R4.64] ;  /* 0x0000001804227981 */ /* 0x000962000c1e1500 */
[-C--:B------:R-:W-:Y:S01]  /*07c0*/  LEA.HI.X.SX32 R27, R27, R5.reuse, 0x1, P3 ;  /* 0x000000051b1b7211 */ /* 0x080fe200018f0eff */
[----:B------:R-:W-:Y:S01]  /*07d0*/  IMAD R35, R35, 0xf, RZ ;  /* 0x0000000f23237824 */ /* 0x000fe200078e02ff */
[-C--:B------:R-:W-:Y:S01]  /*07e0*/  LEA.HI.X.SX32 R29, R29, R5.reuse, 0x1, P4 ;  /* 0x000000051d1d7211 */ /* 0x080fe200020f0eff */
[----:B------:R-:W5:Y:S01]  /*07f0*/  LDG.E.U16 R22, desc[UR24][R22.64] ;  /* 0x0000001816167981 */ /* 0x000f62000c1e1500 */
[----:B------:R-:W-:-:S02]  /*0800*/  LEA.HI.X.SX32 R31, R3, R5, 0x1, P2 ;  /* 0x00000005031f7211 */ /* 0x000fc400010f0eff */
[----:B------:R-:W-:Y:S01]  /*0810*/  LEA.HI.X.SX32 R33, R33, R5, 0x1, P5 ;  /* 0x0000000521217211 */ /* 0x000fe200028f0eff */
[----:B------:R-:W5:Y:S01]  /*0820*/  LDG.E.U16 R24, desc[UR24][R24.64] ;  /* 0x0000001818187981 */ /* 0x000f62000c1e1500 */
[----:B----4-:R-:W-:-:S03]  /*0830*/  IADD3 R4, P1, PT, R45, R4, RZ ;  /* 0x000000042d047210 */ /* 0x010fc60007f3e0ff */
[----:B------:R-:W5:Y:S04]  /*0840*/  LDG.E.U16 R26, desc[UR24][R26.64] ;  /* 0x000000181a1a7981 */ /* 0x000f68000c1e1500 */
[----:B------:R-:W5:Y:S01]  /*0850*/  LDG.E.U16 R28, desc[UR24][R28.64] ;  /* 0x000000181c1c7981 */ /* 0x000f62000c1e1500 */
[----:B------:R-:W-:-:S03]  /*0860*/  LEA.HI.X.SX32 R5, R35, R5, 0x1, P1 ;  /* 0x0000000523057211 */ /* 0x000fc600008f0eff */
[----:B------:R-:W5:Y:S04]  /*0870*/  LDG.E.U16 R30, desc[UR24][R30.64] ;  /* 0x000000181e1e7981 */ /* 0x000f68000c1e1500 */
[----:B------:R-:W5:Y:S01]  /*0880*/  LDG.E.U16 R32, desc[UR24][R32.64] ;  /* 0x0000001820207981 */ /* 0x000f62000c1e1500 */
[----:B------:R-:W-:-:S03]  /*0890*/  LOP3.LUT R3, R0, 0xf, RZ, 0xc0, !PT ;  /* 0x0000000f00037812 */ /* 0x000fc600078ec0ff */
[----:B------:R4:W5:Y:S04]  /*08a0*/  LDG.E.U16 R11, desc[UR24][R10.64] ;  /* 0x000000180a0b7981 */ /* 0x000968000c1e1500 */
[----:B------:R0:W5:Y:S04]  /*08b0*/  LDG.E.U16 R35, desc[UR24][R6.64] ;  /* 0x0000001806237981 */ /* 0x000168000c1e1500 */
[----:B------:R2:W5:Y:S01]  /*08c0*/  LDG.E.U16 R5, desc[UR24][R4.64] ;  /* 0x0000001804057981 */ /* 0x000562000c1e1500 */
[----:B----4-:R-:W-:-:S03]  /*08d0*/  SHF.R.U32.HI R10, RZ, 0x4, R0 ;  /* 0x00000004ff0a7819 */ /* 0x010fc60000011600 */
[----:B------:R4:W5:Y:S01]  /*08e0*/  LDG.E.U16 R9, desc[UR24][R8.64] ;  /* 0x0000001808097981 */ /* 0x000962000c1e1500 */
[----:B0-----:R-:W-:Y:S02]  /*08f0*/  IMAD R6, R3, UR4, RZ ;  /* 0x0000000403067c24 */ /* 0x001fe4000f8e02ff */
[----:B-1----:R-:W-:Y:S01]  /*0900*/  IMAD R3, R86, UR6, RZ ;  /* 0x0000000656037c24 */ /* 0x002fe2000f8e02ff */
[----:B------:R0:W5:Y:S01]  /*0910*/  LDG.E.U16 R13, desc[UR24][R12.64] ;  /* 0x000000180c0d7981 */ /* 0x000162000c1e1500 */
[----:B--2---:R-:W-:Y:S02]  /*0920*/  SGXT.U32 R4, R10, 0x4 ;  /* 0x000000040a04781a */ /* 0x004fe40000000000 */
[----:B------:R-:W-:Y:S01]  /*0930*/  IMAD.SHL.U32 R7, R3, 0x2, RZ ;  /* 0x0000000203077824 */ /* 0x000fe200078e00ff */
[----:B------:R-:W-:Y:S01]  /*0940*/  ISETP.GE.U32.AND P6, PT, R0, 0x20, PT ;  /* 0x000000200000780c */ /* 0x000fe20003fc6070 */
[----:B----4-:R-:W-:Y:S01]  /*0950*/  IMAD.SHL.U32 R8, R6, 0x2, RZ ;  /* 0x0000000206087824 */ /* 0x010fe200078e00ff */
[----:B------:R-:W-:Y:S01]  /*0960*/  LOP3.LUT R79, R0, 0x3f, RZ, 0xc0, !PT ;  /* 0x0000003f004f7812 */ /* 0x000fe200078ec0ff */
[----:B------:R-:W-:Y:S01]  /*0970*/  IMAD R10, R4, R87, RZ ;  /* 0x00000057040a7224 */ /* 0x000fe200078e02ff */
[----:B------:R1:W5:Y:S01]  /*0980*/  LDG.E.U16 R14, desc[UR24][R14.64] ;  /* 0x000000180e0e7981 */ /* 0x000362000c1e1500 */
[----:B0-----:R-:W-:-:S02]  /*0990*/  SHF.R.U32.HI R12, RZ, 0x5, R0 ;  /* 0x00000005ff0c7819 */ /* 0x001fc40000011600 */
[----:B---3--:R-:W-:Y:S02]  /*09a0*/  IADD3 R73, P0, P1, R8, R38, R7 ;  /* 0x0000002608497210 */ /* 0x008fe4000791e007 */
[----:B------:R-:W-:Y:S01]  /*09b0*/  R2UR UR21, R12 ;  /* 0x000000000c1572ca */ /* 0x000fe200000e0000 */
[----:B------:R-:W-:Y:S01]  /*09c0*/  IMAD R12, R87, 0x10, R10 ;  /* 0x00000010570c7824 */ /* 0x000fe200078e020a */
[C---:B------:R-:W-:Y:S02]  /*09d0*/  LOP3.LUT R86, R0.reuse, 0xc0, RZ, 0xc0, !PT ;  /* 0x000000c000567812 */ /* 0x040fe400078ec0ff */
[----:B------:R-:W-:Y:S01]  /*09e0*/  LEA.HI R8, R0, 0x30, RZ, 0x1c ;  /* 0x0000003000087811 */ /* 0x000fe200078fe0ff */
[----:B------:R-:W-:-:S04]  /*09f0*/  IMAD.HI R4, R3, 0x2, RZ ;  /* 0x0000000203047827 */ /* 0x000fc800078e02ff */
[----:B------:R-:W-:-:S04]  /*0a00*/  IMAD.HI R6, R6, 0x2, RZ ;  /* 0x0000000206067827 */ /* 0x000fc800078e02ff */
[----:B------:R-:W-:Y:S02]  /*0a10*/  IMAD R3, R87, 0x10, R12 ;  /* 0x0000001057037824 */ /* 0x000fe400078e020c */
[----:B------:R-:W-:Y:S02]  /*0a20*/  IMAD R7, R86, 0x10, R79 ;  /* 0x0000001056077824 */ /* 0x000fe400078e024f */
[----:B------:R-:W-:Y:S01]  /*0a30*/  IMAD R8, R8, R87, RZ ;  /* 0x0000005708087224 */ /* 0x000fe200078e02ff */
[----:B-1----:R-:W-:Y:S01]  /*0a40*/  IADD3.X R15, PT, PT, R6, R39, R4, P0, P1 ;  /* 0x00000027060f7210 */ /* 0x002fe200007e2404 */
[----:B------:R-:W-:Y:S01]  /*0a50*/  IMAD.SHL.U32 R7, R7, 0x2, RZ ;  /* 0x0000000207077824 */ /* 0x000fe200078e00ff */
[-C--:B------:R-:W-:Y:S02]  /*0a60*/  LEA R72, P2, R3, R73.reuse, 0x1 ;  /* 0x0000004903487211 */ /* 0x080fe400078408ff */
[-C--:B------:R-:W-:Y:S02]  /*0a70*/  LEA R76, P0, R10, R73.reuse, 0x1 ;  /* 0x000000490a4c7211 */ /* 0x080fe400078008ff */
[----:B------:R-:W-:-:S02]  /*0a80*/  LEA R74, P1, R12, R73, 0x1 ;  /* 0x000000490c4a7211 */ /* 0x000fc400078208ff */
[----:B------:R-:W-:Y:S02]  /*0a90*/  LEA R70, P3, R8, R73, 0x1 ;  /* 0x0000004908467211 */ /* 0x000fe400078608ff */
[----:B------:R-:W-:Y:S02]  /*0aa0*/  R2UR UR8, R36 ;  /* 0x00000000240872ca */ /* 0x000fe400000e0000 */
[-C--:B------:R-:W-:Y:S02]  /*0ab0*/  LEA.HI.X.SX32 R73, R3, R15.reuse, 0x1, P2 ;  /* 0x0000000f03497211 */ /* 0x080fe400010f0eff */
[-C--:B------:R-:W-:Y:S02]  /*0ac0*/  LEA.HI.X.SX32 R77, R10, R15.reuse, 0x1, P0 ;  /* 0x0000000f0a4d7211 */ /* 0x080fe400000f0eff */
[-C--:B------:R-:W-:Y:S02]  /*0ad0*/  LEA.HI.X.SX32 R75, R12, R15.reuse, 0x1, P1 ;  /* 0x0000000f0c4b7211 */ /* 0x080fe400008f0eff */
[----:B------:R-:W-:-:S02]  /*0ae0*/  LEA.HI.X.SX32 R71, R8, R15, 0x1, P3 ;  /* 0x0000000f08477211 */ /* 0x000fc400018f0eff */
[----:B------:R-:W-:Y:S01]  /*0af0*/  LOP3.LUT R3, R7, 0x10, RZ, 0x3c, !PT ;  /* 0x0000001007037812 */ /* 0x000fe200078e3cff */
[----:B------:R-:W-:Y:S06]  /*0b00*/  @P6 BRA `(.L_x_5) ;  /* 0x0000000000186947 */ /* 0x000fec0003800000 */
[----:B------:R-:W-:Y:S01]  /*0b10*/  ELECT P0, URZ, PT ;  /* 0x0000000000ff782f */ /* 0x000fe20003800000 */
[----:B------:R-:W-:Y:S01]  /*0b20*/  IMAD.MOV.U32 R4, RZ, RZ, 0x1 ;  /* 0x00000001ff047424 */ /* 0x000fe200078e00ff */
[----:B------:R-:W-:Y:S01]  /*0b30*/  UMOV UR4, 0x40 ;  /* 0x0000004000047882 */ /* 0x000fe20000000000 */
[----:B------:R-:W-:Y:S01]  /*0b40*/  UVIRTCOUNT.DEALLOC.SMPOOL 0x80 ;  /* 0x000000800000784c */ /* 0x000fe20000000000 */
[----:B------:R-:W-:-:S09]  /*0b50*/  ULEA UR4, UR9, UR4, 0x18 ;  /* 0x0000000409047291 */ /* 0x000fd2000f8ec0ff */
[----:B------:R0:W-:Y:S03]  /*0b60*/  @P0 STS.U8 [UR4], R4 ;  /* 0x00000004ff000988 */ /* 0x0001e60008000004 */
.L_x_5:
[----:B------:R-:W-:Y:S01]  /*0b70*/  USHF.L.U32 UR4, UR21, 0x15, URZ ;  /* 0x0000001515047899 */ /* 0x000fe200080006ff */
[C---:B0-----:R-:W-:Y:S01]  /*0b80*/  LOP3.LUT R4, R7.reuse, 0x20, RZ, 0x3c, !PT ;  /* 0x0000002007047812 */ /* 0x041fe200078e3cff */
[----:B------:R-:W-:Y:S01]  /*0b90*/  ULOP3.LUT UR20, UR21, 0x4, URZ, 0xc0, !UPT ;  /* 0x0000000415147892 */ /* 0x000fe2000f8ec0ff */
[C---:B------:R-:W-:Y:S01]  /*0ba0*/  LOP3.LUT R6, R7.reuse, 0x30, RZ, 0x3c, !PT ;  /* 0x0000003007067812 */ /* 0x040fe200078e3cff */
[----:B------:R-:W-:Y:S01]  /*0bb0*/  ULOP3.LUT UR17, UR4, 0x600000, URZ, 0xc0, !UPT ;  /* 0x0060000004117892 */ /* 0x000fe2000f8ec0ff */
[C---:B------:R-:W-:Y:S01]  /*0bc0*/  LOP3.LUT R8, R7.reuse, 0x40, RZ, 0x3c, !PT ;  /* 0x0000004007087812 */ /* 0x040fe200078e3cff */
[----:B-----5:R-:W-:Y:S01]  /*0bd0*/  STS.U16 [R7+UR7+0x400], R20 ;  /* 0x0004001407007988 */ /* 0x020fe20008000407 */
[C---:B------:R-:W-:Y:S01]  /*0be0*/  LOP3.LUT R15, R7.reuse, 0x50, RZ, 0x3c, !PT ;  /* 0x00000050070f7812 */ /* 0x040fe200078e3cff */
[----:B------:R-:W-:Y:S01]  /*0bf0*/  UIADD3 UR9, UPT, UPT, UR8, UR17, URZ ;  /* 0x0000001108097290 */ /* 0x000fe2000fffe0ff */
[----:B------:R-:W-:Y:S01]  /*0c00*/  LOP3.LUT R17, R7, 0x60, RZ, 0x3c, !PT ;  /* 0x0000006007117812 */ /* 0x000fe200078e3cff */
[----:B------:R0:W-:Y:S01]  /*0c10*/  STS.U16 [R7+UR7], R34 ;  /* 0x0000002207007988 */ /* 0x0001e20008000407 */
[----:B------:R-:W-:Y:S01]  /*0c20*/  LOP3.LUT P2, RZ, R0, 0xff, RZ, 0xc0, !PT ;  /* 0x000000ff00ff7812 */ /* 0x000fe2000784c0ff */
[----:B------:R-:W-:Y:S01]  /*0c30*/  ULEA UR9, UR20, UR9, 0x2 ;  /* 0x0000000914097291 */ /* 0x000fe2000f8e10ff */
[----:B------:R-:W-:Y:S01]  /*0c40*/  IMAD.SHL.U32 R90, R37, 0x100, RZ ;  /* 0x00000100255a7824 */ /* 0x000fe200078e00ff */
[----:B------:R-:W-:Y:S01]  /*0c50*/  STS.U16 [R3+UR7+0x80], R35 ;  /* 0x0000802303007988 */ /* 0x000fe20008000407 */
[----:B------:R-:W-:Y:S01]  /*0c60*/  UMOV UR4, 0x1 ;  /* 0x0000000100047882 */ /* 0x000fe20000000000 */
[----:B------:R-:W-:Y:S01]  /*0c70*/  PRMT R10, RZ, 0x7610, R10 ;  /* 0x00007610ff0a7816 */ /* 0x000fe2000000000a */
[----:B------:R-:W-:Y:S01]  /*0c80*/  VIADD R68, R90, 0x100 ;  /* 0x000001005a447836 */ /* 0x000fe20000000000 */
[----:B------:R1:W-:Y:S01]  /*0c90*/  STS.U16 [R3+UR7+0x480], R22 ;  /* 0x0004801603007988 */ /* 0x0003e20008000407 */
[----:B------:R-:W-:-:S02]  /*0ca0*/  LOP3.LUT R69, R69, 0xfdffffff, RZ, 0xc0, !PT ;  /* 0xfdffffff45457812 */ /* 0x000fc400078ec0ff */
[----:B0-----:R-:W-:Y:S01]  /*0cb0*/  LOP3.LUT R7, R7, 0x70, RZ, 0x3c, !PT ;  /* 0x0000007007077812 */ /* 0x001fe200078e3cff */
[----:B------:R-:W-:Y:S01]  /*0cc0*/  STS.U16 [R4+UR7+0x100], R9 ;  /* 0x0001000904007988 */ /* 0x000fe20008000407 */
[----:B------:R-:W-:Y:S01]  /*0cd0*/  ISETP.GT.AND P0, PT, R68, RZ, PT ;  /* 0x000000ff4400720c */ /* 0x000fe20003f04270 */
[----:B------:R-:W-:Y:S01]  /*0ce0*/  VOTEU.ALL UP0, P2 ;  /* 0x0000000000ff7886 */ /* 0x000fe20001000000 */
[----:B------:R-:W-:Y:S01]  /*0cf0*/  VOTEU.ALL UP1, P2 ;  /* 0x0000000000ff7886 */ /* 0x000fe20001020000 */
[----:B------:R0:W-:Y:S01]  /*0d00*/  STS.U16 [R4+UR7+0x500], R24 ;  /* 0x0005001804007988 */ /* 0x0001e20008000407 */
[----:B------:R-:W-:Y:S01]  /*0d10*/  UIADD3 UR16, UPT, UPT, UR7, 0x2800, URZ ;  /* 0x0000280007107890 */ /* 0x000fe2000fffe0ff */
[----:B------:R-:W-:Y:S02]  /*0d20*/  STTM.x16 tmem[UR9], RZ ;  /* 0x000000ff000079ed */ /* 0x000fe40008240009 */
[----:B------:R-:W-:Y:S01]  /*0d30*/  STS.U16 [R6+UR7+0x180], R11 ;  /* 0x0001800b06007988 */ /* 0x000fe20008000407 */
[----:B------:R-:W-:-:S04]  /*0d40*/  @!UP0 UIADD3 UR10, UPT, UPT, -UR4, 0x100000, URZ ;  /* 0x00100000040a8890 */ /* 0x000fc8000fffe1ff */
[----:B------:R-:W-:Y:S02]  /*0d50*/  @!UP0 USHF.L.U32 UR11, UR10, 0xb, URZ ;  /* 0x0000000b0a0b8899 */ /* 0x000fe400080006ff */
[----:B------:R-:W-:Y:S01]  /*0d60*/  @!UP0 USHF.L.U32 UR10, UR10, 0x1, URZ ;  /* 0x000000010a0a8899 */ /* 0x000fe200080006ff */
[----:B-1----:R-:W-:Y:S01]  /*0d70*/  IMAD.SHL.U32 R3, R0, 0x2, RZ ;  /* 0x0000000200037824 */ /* 0x002fe200078e00ff */
[----:B------:R-:W-:Y:S01]  /*0d80*/  @P2 LOP3.LUT R69, R69, 0x2000000, RZ, 0xfc, !PT ;  /* 0x0200000045452812 */ /* 0x000fe200078efcff */
[----:B------:R1:W-:Y:S01]  /*0d90*/  STS.U16 [R6+UR7+0x580], R26 ;  /* 0x0005801a06007988 */ /* 0x0003e20008000407 */
[----:B0-----:R-:W-:-:S03]  /*0da0*/  PRMT R4, RZ, 0x7610, R4 ;  /* 0x00007610ff047816 */ /* 0x001fc60000000004 */
[----:B------:R-:W-:Y:S04]  /*0db0*/  STS.U16 [R8+UR7+0x200], R13 ;  /* 0x0002000d08007988 */ /* 0x000fe80008000407 */
[----:B------:R0:W-:Y:S01]  /*0dc0*/  STS.U16 [R8+UR7+0x600], R28 ;  /* 0x0006001c08007988 */ /* 0x0001e20008000407 */
[----:B-1----:R-:W-:-:S03]  /*0dd0*/  PRMT R6, RZ, 0x7610, R6 ;  /* 0x00007610ff067816 */ /* 0x002fc60000000006 */
[----:B------:R-:W-:Y:S04]  /*0de0*/  STS.U16 [R15+UR7+0x280], R14 ;  /* 0x0002800e0f007988 */ /* 0x000fe80008000407 */
[----:B------:R-:W-:Y:S01]  /*0df0*/  STS.U16 [R15+UR7+0x680], R30 ;  /* 0x0006801e0f007988 */ /* 0x000fe20008000407 */
[----:B0-----:R-:W-:-:S03]  /*0e00*/  PRMT R8, RZ, 0x7610, R8 ;  /* 0x00007610ff087816 */ /* 0x001fc60000000008 */
[----:B------:R-:W-:Y:S04]  /*0e10*/  STS.U16 [R17+UR7+0x300], R16 ;  /* 0x0003001011007988 */ /* 0x000fe80008000407 */
[----:B------:R-:W-:Y:S04]  /*0e20*/  STS.U16 [R17+UR7+0x700], R32 ;  /* 0x0007002011007988 */ /* 0x000fe80008000407 */
[----:B------:R-:W-:Y:S04]  /*0e30*/  STS.U16 [R7+UR7+0x380], R18 ;  /* 0x0003801207007988 */ /* 0x000fe80008000407 */
[----:B------:R0:W-:Y:S01]  /*0e40*/  STS.U16 [R7+UR7+0x780], R5 ;  /* 0x0007800507007988 */ /* 0x0001e20008000407 */
[----:B------:R-:W1:Y:S02]  /*0e50*/  FENCE.VIEW.ASYNC.T ;  /* 0x00000000000073c6 */ /* 0x000e640000000200 */
[----:B-1----:R-:W-:Y:S06]  /*0e60*/  BAR.SYNC.DEFER_BLOCKING 0x0 ;  /* 0x0000000000007b1d */ /* 0x002fec0000010000 */
[----:B------:R-:W1:Y:S02]  /*0e70*/  FENCE.VIEW.ASYNC.S ;  /* 0x00000000000073c6 */ /* 0x000e640000000000 */
[----:B-1----:R1:W2:Y:S02]  /*0e80*/  @!UP1 SYNCS.EXCH.64 URZ, [UR7+0x3800], UR10 ;  /* 0x0038000a07ff95b2 */ /* 0x0022a40008000100 */
[----:B--2---:R-:W-:Y:S06]  /*0e90*/  BAR.SYNC.DEFER_BLOCKING 0x0 ;  /* 0x0000000000007b1d */ /* 0x004fec0000010000 */
[----:B------:R-:W2:Y:S04]  /*0ea0*/  @P0 LDG.E.U16 R4, desc[UR24][R76.64] ;  /* 0x000000184c040981 */ /* 0x000ea8000c1e1500 */
[----:B------:R-:W3:Y:S04]  /*0eb0*/  @P0 LDG.E.U16 R6, desc[UR24][R74.64] ;  /* 0x000000184a060981 */ /* 0x000ee8000c1e1500 */
[----:B------:R-:W4:Y:S04]  /*0ec0*/  @P0 LDG.E.U16 R8, desc[UR24][R72.64] ;  /* 0x0000001848080981 */ /* 0x000f28000c1e1500 */
[----:B------:R-:W4:Y:S01]  /*0ed0*/  @P0 LDG.E.U16 R10, desc[UR24][R70.64] ;  /* 0x00000018460a0981 */ /* 0x000f22000c1e1500 */
[----:B0-----:R-:W-:Y:S01]  /*0ee0*/  SHF.R.S32.HI R5, RZ, 0x6, R0 ;  /* 0x00000006ff057819 */ /* 0x001fe20000011400 */
[----:B------:R-:W-:Y:S01]  /*0ef0*/  VOTEU.ALL UP1, P2 ;  /* 0x0000000000ff7886 */ /* 0x000fe20001020000 */
[----:B------:R-:W-:-:S04]  /*0f00*/  @!UP0 UIADD3 UR12, UPT, UPT, -UR4, 0x100000, URZ ;  /* 0x00100000040c8890 */ /* 0x000fc8000fffe1ff */
[----:B------:R-:W-:Y:S02]  /*0f10*/  @!UP0 USHF.L.U32 UR13, UR12, 0xb, URZ ;  /* 0x0000000b0c0d8899 */ /* 0x000fe400080006ff */
[----:B------:R-:W-:Y:S02]  /*0f20*/  @!UP0 USHF.L.U32 UR12, UR12, 0x1, URZ ;  /* 0x000000010c0c8899 */ /* 0x000fe400080006ff */
[----:B-1----:R-:W-:Y:S01]  /*0f30*/  UIADD3 UR10, UPT, UPT, UR8, 0x20, URZ ;  /* 0x00000020080a7890 */ /* 0x002fe2000fffe0ff */
[----:B------:R-:W-:Y:S01]  /*0f40*/  SGXT R5, R5, 0x1 ;  /* 0x000000010505781a */ /* 0x000fe20000000200 */
[----:B------:R-:W-:-:S04]  /*0f50*/  @!UP0 UIADD3 UR4, UPT, UPT, -UR4, 0x100000, URZ ;  /* 0x0010000004048890 */ /* 0x000fc8000fffe1ff */
[----:B------:R-:W-:Y:S02]  /*0f60*/  @!UP0 USHF.L.U32 UR5, UR4, 0xb, URZ ;  /* 0x0000000b04058899 */ /* 0x000fe400080006ff */
[----:B------:R-:W-:Y:S02]  /*0f70*/  @!UP0 USHF.L.U32 UR4, UR4, 0x1, URZ ;  /* 0x0000000104048899 */ /* 0x000fe400080006ff */
[----:B------:R-:W-:Y:S01]  /*0f80*/  UIADD3 UR11, UPT, UPT, UR17, UR10, URZ ;  /* 0x0000000a110b7290 */ /* 0x000fe2000fffe0ff */
[----:B------:R-:W-:Y:S02]  /*0f90*/  LOP3.LUT R12, R5, 0x90, RZ, 0xc0, !PT ;  /* 0x00000090050c7812 */ /* 0x000fe400078ec0ff */
[----:B------:R-:W-:Y:S01]  /*0fa0*/  ISETP.EQ.U32.AND P1, PT, RZ, UR21, P0 ;  /* 0x00000015ff007c0c */ /* 0x000fe20008722070 */
[----:B------:R-:W-:Y:S01]  /*0fb0*/  ULEA UR11, UR20, UR11, 0x4 ;  /* 0x0000000b140b7291 */ /* 0x000fe2000f8e20ff */
[----:B------:R-:W-:Y:S01]  /*0fc0*/  LOP3.LUT R3, R12, 0x17e, R3, 0x78, !PT ;  /* 0x0000017e0c037812 */ /* 0x000fe200078e7803 */
[----:B------:R0:W1:Y:S01]  /*0fd0*/  @!UP1 SYNCS.EXCH.64 URZ, [UR7+0x3808], UR12 ;  /* 0x0038080c07ff95b2 */ /* 0x0000620008000100 */
[----:B------:R-:W-:-:S03]  /*0fe0*/  VOTEU.ALL UP1, P2 ;  /* 0x0000000000ff7886 */ /* 0x000fc60001020000 */
[----:B--2---:R0:W-:Y:S04]  /*0ff0*/  STS.U16 [R3+UR7+0x2000], R4 ;  /* 0x0020000403007988 */ /* 0x0041e80008000407 */
[----:B---3--:R0:W-:Y:S04]  /*1000*/  STS.U16 [R3+UR7+0x2200], R6 ;  /* 0x0022000603007988 */ /* 0x0081e80008000407 */
[----:B----4-:R0:W-:Y:S04]  /*1010*/  STS.U16 [R3+UR7+0x2400], R8 ;  /* 0x0024000803007988 */ /* 0x0101e80008000407 */
[----:B------:R0:W-:Y:S01]  /*1020*/  STS.U16 [R3+UR7+0x2600], R10 ;  /* 0x0026000a03007988 */ /* 0x0001e20008000407 */
[----:B-1----:R1:W-:Y:S06]  /*1030*/  MEMBAR.ALL.CTA ;  /* 0x0000000000007992 */ /* 0x0023ec0000008000 */
[----:B-1----:R-:W-:Y:S04]  /*1040*/  FENCE.VIEW.ASYNC.S ;  /* 0x00000000000073c6 */ /* 0x002fe80000000000 */
[----:B------:R-:W1:Y:S02]  /*1050*/  FENCE.VIEW.ASYNC.S ;  /* 0x00000000000073c6 */ /* 0x000e640000000000 */
[----:B-1----:R0:W1:Y:S02]  /*1060*/  @!UP1 SYNCS.EXCH.64 URZ, [UR7+0x2800], UR4 ;  /* 0x0028000407ff95b2 */ /* 0x0020640008000100 */
[----:B-1----:R-:W-:Y:S06]  /*1070*/  BAR.SYNC.DEFER_BLOCKING 0x0 ;  /* 0x0000000000007b1d */ /* 0x002fec0000010000 */
[----:B0-----:R-:W-:Y:S05]  /*1080*/  @!P1 BRA `(.L_x_6) ;  /* 0x00000000005c9947 */ /* 0x001fea0003800000 */
[----:B------:R-:W-:Y:S02]  /*1090*/  UIADD3 UR5, UPT, UPT, UR7, 0x2000, URZ ;  /* 0x0000200007057890 */ /* 0x000fe4000fffe0ff */
[----:B------:R-:W-:Y:S02]  /*10a0*/  USHF.R.U32.HI UR4, URZ, 0x4, UR7 ;  /* 0x00000004ff047899 */ /* 0x000fe40008011607 */
[----:B------:R-:W-:Y:S02]  /*10b0*/  USHF.R.U32.HI UR5, URZ, 0x4, UR5 ;  /* 0x00000004ff057899 */ /* 0x000fe40008011605 */
[----:B------:R-:W-:Y:S02]  /*10c0*/  USGXT.U32 UR4, UR4, 0xe ;  /* 0x0000000e0404789a */ /* 0x000fe40008000000 */
[----:B------:R-:W-:Y:S01]  /*10d0*/  USGXT.U32 UR12, UR5, 0xe ;  /* 0x0000000e050c789a */ /* 0x000fe20008000000 */
[----:B------:R-:W-:Y:S01]  /*10e0*/  UMOV UR14, 0x800100 ;  /* 0x00800100000e7882 */ /* 0x000fe20000000000 */
[----:B------:R-:W-:Y:S01]  /*10f0*/  UMOV UR15, 0x40004040 ;  /* 0x40004040000f7882 */ /* 0x000fe20000000000 */
[----:B------:R-:W-:Y:S01]  /*1100*/  UMOV UR5, URZ ;  /* 0x000000ff00057c82 */ /* 0x000fe20008000000 */
[----:B------:R-:W-:-:S02]  /*1110*/  ULOP3.LUT UR18, UR4, 0x800000, URZ, 0xfc, !UPT ;  /* 0x0080000004127892 */ /* 0x000fc4000f8efcff */
[----:B------:R-:W-:Y:S02]  /*1120*/  UIADD3 UR22, UPT, UPT, UR8, 0x60, URZ ;  /* 0x0000006008167890 */ /* 0x000fe4000fffe0ff */
[----:B------:R-:W-:Y:S01]  /*1130*/  UIADD3.64 UR14, UPT, UPT, UR4, UR14, URZ ;  /* 0x0000000e040e7297 */ /* 0x000fe2000fffe0ff */
[----:B------:R-:W-:Y:S01]  /*1140*/  UMOV UR26, 0x0 ;  /* 0x00000000001a7882 */ /* 0x000fe20000000000 */
[----:B------:R-:W-:Y:S01]  /*1150*/  UMOV UR27, 0x8108010 ;  /* 0x08108010001b7882 */ /* 0x000fe20000000000 */
[----:B------:R-:W-:Y:S01]  /*1160*/  UMOV UR4, UR16 ;  /* 0x0000001000047c82 */ /* 0x000fe20008000000 */
[----:B------:R-:W-:Y:S01]  /*1170*/  UMOV UR13, 0xc0004010 ;  /* 0xc0004010000d7882 */ /* 0x000fe20000000000 */
[----:B------:R-:W-:Y:S01]  /*1180*/  UMOV UR19, 0x40004040 ;  /* 0x4000404000137882 */ /* 0x000fe20000000000 */
[----:B------:R-:W-:Y:S01]  /*1190*/  UMOV UR28, 0x0 ;  /* 0x00000000001c7882 */ /* 0x000fe20000000000 */
[----:B------:R-:W-:Y:S01]  /*11a0*/  UMOV UR29, 0x8108010 ;  /* 0x08108010001d7882 */ /* 0x000fe20000000000 */
[----:B------:R-:W-:Y:S01]  /*11b0*/  UMOV UR4, UR4 ;  /* 0x0000000400047c82 */ /* 0x000fe20008000000 */
[----:B------:R0:W-:Y:S01]  /*11c0*/  UTCHMMA gdesc[UR18], gdesc[UR12], tmem[UR10], tmem[UR26], idesc[UR27], !UPT ;  /* 0x00ff1a0c120075ea */ /* 0x0001e2000f80000a */
[----:B------:R0:W-:Y:S01]  /*11d0*/  UTCHMMA gdesc[UR14], gdesc[UR12], tmem[UR22], tmem[UR28], idesc[UR29], !UPT ;  /* 0x00ff1c0c0e0075ea */ /* 0x0001e2000f800016 */
[----:B------:R0:W-:Y:S01]  /*11e0*/  UTCBAR [UR4], URZ ;  /* 0x000000ff040073e9 */ /* 0x0001e200080000ff */
[----:B------:R-:W-:Y:S01]  /*11f0*/  NOP ;  /* 0x0000000000007918 */ /* 0x000fe20000000000 */
.L_x_6:
[----:B------:R-:W-:Y:S05]  /*1200*/  @!P0 BRA `(.L_x_7) ;  /* 0x0000000000088947 */ /* 0x000fea0003800000 */
[----:B------:R-:W1:Y:S02]  /*1210*/  SYNCS.PHASECHK.TRANS64.TRYWAIT P2, [UR7+0x2800], RZ ;  /* 0x002800ffff0075a7 */ /* 0x000e640008041107 */
[----:B-1----:R-:W-:Y:S05]  /*1220*/  @!P2 BRA `(.L_x_8) ;  /* 0x0000008000cca947 */ /* 0x002fea0003800000 */
.L_x_7:
[----:B------:R-:W-:Y:S01]  /*1230*/  BAR.SYNC.DEFER_BLOCKING 0x0 ;  /* 0x0000000000007b1d */ /* 0x000fe20000010000 */
[----:B------:R-:W-:Y:S02]  /*1240*/  ISETP.GT.AND P4, PT, R90, -0x1, PT ;  /* 0xffffffff5a00780c */ /* 0x000fe40003f84270 */
[C---:B------:R-:W-:Y:S02]  /*1250*/  ISETP.GT.AND P3, PT, R2.reuse, RZ, PT ;  /* 0x000000ff0200720c */ /* 0x040fe40003f64270 */
[----:B------:R-:W-:Y:S01]  /*1260*/  ISETP.GT.AND P2, PT, R2, 0x1, PT ;  /* 0x000000010200780c */ /* 0x000fe20003f44270 */
[----:B0-----:R-:W0:Y:S01]  /*1270*/  LDCU UR4, c[0x0][0x3a8] ;  /* 0x00007500ff0477ac */ /* 0x001e220008000800 */
[----:B------:R-:W-:Y:S01]  /*1280*/  LOP3.LUT P5, RZ, R0, 0xff, RZ, 0xc0, !PT ;  /* 0x000000ff00ff7812 */ /* 0x000fe200078ac0ff */
[----:B------:R-:W0:Y:S01]  /*1290*/  LDTM.x64 R4, tmem[UR11] ;  /* 0x0000000b000479ee */ /* 0x000e220008340000 */
[----:B------:R-:W1:Y:S11]  /*12a0*/  LDCU.64 UR12, c[0x0][0x3d0] ;  /* 0x00007a00ff0c77ac */ /* 0x000e760008000a00 */
[----:B------:R-:W2:Y:S01]  /*12b0*/  @!P5 SYNCS.CCTL.IV [UR7+0x2800] ;  /* 0x00280000ff00d9b1 */ /* 0x000ea20008000007 */
[----:B------:R-:W-:Y:S01]  /*12c0*/  NOP ;  /* 0x0000000000007918 */ /* 0x000fe20000000000 */
[----:B-1----:R-:W-:Y:S01]  /*12d0*/  UIMAD UR12, UR6, UR12, URZ ;  /* 0x0000000c060c72a4 */ /* 0x002fe2000f8e02ff */
[----:B------:R-:W-:-:S02]  /*12e0*/  IMAD R79, R79, UR13, RZ ;  /* 0x0000000d4f4f7c24 */ /* 0x000fc4000f8e02ff */
[----:B0-----:R-:W-:Y:S01]  /*12f0*/  FMUL R4, R4, UR4 ;  /* 0x0000000404047c20 */ /* 0x001fe20008400000 */
[----:B------:R-:W-:Y:S01]  /*1300*/  FMUL R5, R5, UR4 ;  /* 0x0000000405057c20 */ /* 0x000fe20008400000 */
[----:B------:R-:W-:Y:S01]  /*1310*/  FMUL R6, R6, UR4 ;  /* 0x0000000406067c20 */ /* 0x000fe20008400000 */
[----:B------:R-:W-:Y:S01]  /*1320*/  FMUL R7, R7, UR4 ;  /* 0x0000000407077c20 */ /* 0x000fe20008400000 */
[----:B------:R-:W-:Y:S01]  /*1330*/  FMUL R8, R8, UR4 ;  /* 0x0000000408087c20 */ /* 0x000fe20008400000 */
[----:B------:R-:W-:Y:S01]  /*1340*/  FSEL R81, R4, -INF , P4 ;  /* 0xff80000004517808 */ /* 0x000fe20002000000 */
[----:B------:R-:W-:Y:S01]  /*1350*/  FMUL R9, R9, UR4 ;  /* 0x0000000409097c20 */ /* 0x000fe20008400000 */
[----:B------:R-:W-:Y:S01]  /*1360*/  ISETP.GT.AND P4, PT, R2, 0x2, PT ;  /* 0x000000020200780c */ /* 0x000fe20003f84270 */
        /* <DEDUP_REMOVED lines=15> */
[----:B------:R-:W-:Y:S01]  /*1460*/  FMNMX3 R4, R81, R82, R83, !PT ;  /* 0x0000005251047276 */ /* 0x000fe20007800053 */
        /* <DEDUP_REMOVED lines=100> */
[----:B------:R-:W-:Y:S01]  /*1ab0*/  USHF.L.U32 UR4, UR12, 0x1, URZ ;  /* 0x000000010c047899 */ /* 0x000fe200080006ff */
[----:B------:R-:W-:-:S02]  /*1ac0*/  ISETP.GT.AND P4, PT, R2, 0x1a, PT ;  /* 0x0000001a0200780c */ /* 0x000fc40003f84270 */
[----:B------:R-:W-:Y:S02]  /*1ad0*/  FSEL R113, R29, -INF , P3 ;  /* 0xff8000001d717808 */ /* 0x000fe40001800000 */
[----:B------:R-:W-:Y:S02]  /*1ae0*/  ISETP.GT.AND P3, PT, R2, 0x1b, PT ;  /* 0x0000001b0200780c */ /* 0x000fe40003f64270 */
[----:B------:R-:W-:Y:S02]  /*1af0*/  FSEL R112, R30, -INF , P2 ;  /* 0xff8000001e707808 */ /* 0x000fe40001000000 */
[----:B------:R-:W-:Y:S02]  /*1b00*/  FMNMX3 R4, R4, R111, R110, !PT ;  /* 0x0000006f04047276 */ /* 0x000fe4000780006e */
[----:B------:R-:W-:Y:S02]  /*1b10*/  ISETP.GT.AND P2, PT, R2, 0x1c, PT ;  /* 0x0000001c0200780c */ /* 0x000fe40003f44270 */
[----:B------:R-:W-:-:S02]  /*1b20*/  FSEL R115, R31, -INF , P4 ;  /* 0xff8000001f737808 */ /* 0x000fc40002000000 */
[----:B------:R-:W-:Y:S02]  /*1b30*/  ISETP.GT.AND P4, PT, R2, 0x1d, PT ;  /* 0x0000001d0200780c */ /* 0x000fe40003f84270 */
[----:B------:R-:W-:Y:S02]  /*1b40*/  FSEL R114, R32, -INF , P3 ;  /* 0xff80000020727808 */ /* 0x000fe40001800000 */
[----:B------:R-:W-:Y:S02]  /*1b50*/  FMNMX3 R4, R4, R113, R112, !PT ;  /* 0x0000007104047276 */ /* 0x000fe40007800070 */
[C---:B------:R-:W-:Y:S02]  /*1b60*/  ISETP.GT.AND P3, PT, R2.reuse, 0x1e, PT ;  /* 0x0000001e0200780c */ /* 0x040fe40003f64270 */
[----:B------:R-:W-:Y:S02]  /*1b70*/  FSEL R116, R33, -INF , P2 ;  /* 0xff80000021747808 */ /* 0x000fe40001000000 */
[----:B------:R-:W-:-:S02]  /*1b80*/  ISETP.GT.AND P2, PT, R2, 0x1f, PT ;  /* 0x0000001f0200780c */ /* 0x000fc40003f44270 */
[----:B------:R-:W-:Y:S02]  /*1b90*/  FSEL R95, R34, -INF , P4 ;  /* 0xff800000225f7808 */ /* 0x000fe40002000000 */
[----:B------:R-:W-:Y:S02]  /*1ba0*/  FMNMX3 R4, R4, R115, R114, !PT ;  /* 0x0000007304047276 */ /* 0x000fe40007800072 */
[C---:B------:R-:W-:Y:S02]  /*1bb0*/  ISETP.GT.AND P4, PT, R2.reuse, 0x20, PT ;  /* 0x000000200200780c */ /* 0x040fe40003f84270 */
[----:B------:R-:W-:Y:S02]  /*1bc0*/  FSEL R60, R35, -INF , P3 ;  /* 0xff800000233c7808 */ /* 0x000fe40001800000 */
[----:B------:R-:W-:Y:S02]  /*1bd0*/  ISETP.GT.AND P3, PT, R2, 0x21, PT ;  /* 0x000000210200780c */ /* 0x000fe40003f64270 */
[----:B------:R-:W-:-:S02]  /*1be0*/  FSEL R97, R36, -INF , P2 ;  /* 0xff80000024617808 */ /* 0x000fc40001000000 */
[----:B------:R-:W-:Y:S02]  /*1bf0*/  FMNMX3 R6, R4, R116, R95, !PT ;  /* 0x0000007404067276 */ /* 0x000fe4000780005f */
[C---:B------:R-:W-:Y:S02]  /*1c00*/  ISETP.GT.AND P2, PT, R2.reuse, 0x22, PT ;  /* 0x000000220200780c */ /* 0x040fe40003f44270 */
[----:B------:R-:W-:Y:S02]  /*1c10*/  FSEL R62, R37, -INF , P4 ;  /* 0xff800000253e7808 */ /* 0x000fe40002000000 */
[----:B------:R-:W-:Y:S02]  /*1c20*/  ISETP.GT.AND P4, PT, R2, 0x23, PT ;  /* 0x000000230200780c */ /* 0x000fe40003f84270 */
[----:B------:R-:W-:Y:S02]  /*1c30*/  FSEL R37, R38, -INF , P3 ;  /* 0xff80000026257808 */ /* 0x000fe40001800000 */
[----:B------:R-:W-:-:S02]  /*1c40*/  FMNMX3 R8, R6, R60, R97, !PT ;  /* 0x0000003c06087276 */ /* 0x000fc40007800061 */
[C---:B------:R-:W-:Y:S02]  /*1c50*/  ISETP.GT.AND P3, PT, R2.reuse, 0x24, PT ;  /* 0x000000240200780c */ /* 0x040fe40003f64270 */
[----:B------:R-:W-:Y:S02]  /*1c60*/  FSEL R28, R39, -INF , P2 ;  /* 0xff800000271c7808 */ /* 0x000fe40001000000 */
[----:B------:R-:W-:Y:S02]  /*1c70*/  ISETP.GT.AND P2, PT, R2, 0x25, PT ;  /* 0x000000250200780c */ /* 0x000fe40003f44270 */
[----:B------:R-:W-:Y:S02]  /*1c80*/  FSEL R35, R40, -INF , P4 ;  /* 0xff80000028237808 */ /* 0x000fe40002000000 */
[----:B------:R-:W-:Y:S02]  /*1c90*/  FMNMX3 R8, R8, R62, R37, !PT ;  /* 0x0000003e08087276 */ /* 0x000fe40007800025 */
        /* <DEDUP_REMOVED lines=21> */
[----:B------:R-:W-:Y:S01]  /*1df0*/  FSEL R11, R49, -INF , P4 ;  /* 0xff800000310b7808 */ /* 0x000fe20002000000 */
[----:B------:R-:W-:Y:S01]  /*1e00*/  IMAD.SHL.U32 R49, R79, 0x2, RZ ;  /* 0x000000024f317824 */ /* 0x000fe200078e00ff */
[----:B------:R-:W-:Y:S02]  /*1e10*/  ISETP.GT.AND P4, PT, R2, 0x2f, PT ;  /* 0x0000002f0200780c */ /* 0x000fe40003f84270 */
[----:B------:R-:W-:Y:S02]  /*1e20*/  FSEL R10, R50, -INF , P3 ;  /* 0xff800000320a7808 */ /* 0x000fe40001800000 */
[----:B------:R-:W-:-:S02]  /*1e30*/  FMNMX3 R13, R13, R9, R8, !PT ;  /* 0x000000090d0d7276 */ /* 0x000fc40007800008 */
[C---:B------:R-:W-:Y:S02]  /*1e40*/  ISETP.GT.AND P3, PT, R2.reuse, 0x30, PT ;  /* 0x000000300200780c */ /* 0x040fe40003f64270 */
[----:B------:R-:W-:Y:S02]  /*1e50*/  FSEL R12, R51, -INF , P2 ;  /* 0xff800000330c7808 */ /* 0x000fe40001000000 */
[----:B------:R-:W-:Y:S01]  /*1e60*/  ISETP.GT.AND P2, PT, R2, 0x31, PT ;  /* 0x000000310200780c */ /* 0x000fe20003f44270 */
[----:B------:R-:W0:Y:S01]  /*1e70*/  LDC.64 R50, c[0x0][0x390] ;  /* 0x0000e400ff327b82 */ /* 0x000e220000000a00 */
[----:B------:R-:W-:Y:S02]  /*1e80*/  FSEL R17, R52, -INF , P4 ;  /* 0xff80000034117808 */ /* 0x000fe40002000000 */
[----:B------:R-:W-:Y:S02]  /*1e90*/  FMNMX3 R13, R13, R11, R10, !PT ;  /* 0x0000000b0d0d7276 */ /* 0x000fe4000780000a */
[----:B------:R-:W-:-:S02]  /*1ea0*/  ISETP.GT.AND P4, PT, R2, 0x32, PT ;  /* 0x000000320200780c */ /* 0x000fc40003f84270 */
[----:B------:R-:W-:Y:S02]  /*1eb0*/  FSEL R23, R53, -INF , P3 ;  /* 0xff80000035177808 */ /* 0x000fe40001800000 */
[----:B------:R-:W-:Y:S01]  /*1ec0*/  ISETP.GT.AND P3, PT, R2, 0x33, PT ;  /* 0x000000330200780c */ /* 0x000fe20003f64270 */
[----:B------:R-:W1:Y:S01]  /*1ed0*/  LDC R53, c[0x0][0x3d8] ;  /* 0x0000f600ff357b82 */ /* 0x000e620000000800 */
        /* <DEDUP_REMOVED lines=22> */
[----:B------:R-:W-:Y:S02]  /*2040*/  FSEL R14, R63, -INF , P2 ;  /* 0xff8000003f0e7808 */ /* 0x000fe40001000000 */
[C---:B------:R-:W-:Y:S02]  /*2050*/  ISETP.GT.AND P3, PT, R2.reuse, 0x3c, PT ;  /* 0x0000003c0200780c */ /* 0x040fe40003f64270 */
[----:B------:R-:W-:Y:S02]  /*2060*/  ISETP.GT.AND P2, PT, R2, 0x3d, PT ;  /* 0x0000003d0200780c */ /* 0x000fe40003f44270 */
[----:B------:R-:W-:Y:S02]  /*2070*/  FSEL R13, R64, -INF , P4 ;  /* 0xff800000400d7808 */ /* 0x000fe40002000000 */
[----:B------:R-:W-:Y:S02]  /*2080*/  FMNMX3 R21, R15, R22, R27, !PT ;  /* 0x000000160f157276 */ /* 0x000fe4000780001b */
[----:B------:R-:W-:-:S02]  /*2090*/  ISETP.GT.AND P4, PT, R2, 0x3e, PT ;  /* 0x0000003e0200780c */ /* 0x000fc40003f84270 */
[----:B------:R-:W-:Y:S02]  /*20a0*/  FSEL R15, R65, -INF , P3 ;  /* 0xff800000410f7808 */ /* 0x000fe40001800000 */
[----:B------:R-:W-:Y:S02]  /*20b0*/  FSEL R19, R66, -INF , P2 ;  /* 0xff80000042137808 */ /* 0x000fe40001000000 */
[----:B------:R-:W-:Y:S02]  /*20c0*/  FMNMX3 R30, R21, R14, R13, !PT ;  /* 0x0000000e151e7276 */ /* 0x000fe4000780000d */
[----:B------:R-:W-:Y:S02]  /*20d0*/  SHF.R.U32.HI R48, RZ, 0x6, R0 ;  /* 0x00000006ff307819 */ /* 0x000fe40000011600 */
[----:B------:R-:W-:Y:S02]  /*20e0*/  FSEL R21, R67, -INF , P4 ;  /* 0xff80000043157808 */ /* 0x000fe40002000000 */
[----:B------:R-:W-:-:S02]  /*20f0*/  FMNMX3 R30, R30, R15, R19, !PT ;  /* 0x0000000f1e1e7276 */ /* 0x000fc40007800013 */
[----:B------:R-:W-:Y:S02]  /*2100*/  SGXT.U32 R48, R48, 0x2 ;  /* 0x000000023030781a */ /* 0x000fe40000000000 */
[----:B0-----:R-:W-:Y:S01]  /*2110*/  IADD3 R78, P2, P3, R49, UR4, R50 ;  /* 0x00000004314e7c10 */ /* 0x001fe2000fb5e032 */
[----:B------:R-:W-:Y:S01]  /*2120*/  UIMAD.WIDE UR4, UR12, 0x2, URZ ;  /* 0x000000020c0478a5 */ /* 0x000fe2000f8e02ff */
[----:B------:R-:W-:Y:S01]  /*2130*/  FMNMX3 R94, R30, -INF , R21, !PT ;  /* 0xff8000001e5e7876 */ /* 0x000fe20007800015 */
[----:B------:R-:W-:Y:S01]  /*2140*/  IMAD.HI R50, R79, 0x2, RZ ;  /* 0x000000024f327827 */ /* 0x000fe200078e02ff */
[----:B------:R-:W-:-:S03]  /*2150*/  PRMT R55, RZ, 0x7610, R55 ;  /* 0x00007610ff377816 */ /* 0x000fc60000000037 */
[----:B-1----:R-:W-:Y:S02]  /*2160*/  IMAD R49, R48, R53, RZ ;  /* 0x0000003530317224 */ /* 0x002fe400078e02ff */
[--C-:B------:R-:W-:Y:S01]  /*2170*/  FADD R84, R84, -R94.reuse ;  /* 0x8000005e54547221 */ /* 0x100fe20000000000 */
[----:B------:R-:W-:Y:S01]  /*2180*/  IADD3.X R54, PT, PT, R50, UR5, R51, P2, P3 ;  /* 0x0000000532367c10 */ /* 0x000fe200097e6433 */
[----:B------:R-:W-:Y:S01]  /*2190*/  FADD R85, R85, -R94 ;  /* 0x8000005e55557221 */ /* 0x000fe20000000000 */
[----:B------:R-:W-:Y:S02]  /*21a0*/  IMAD R51, R53, 0x4, R49 ;  /* 0x0000000435337824 */ /* 0x000fe400078e0231 */
[----:B------:R-:W-:Y:S01]  /*21b0*/  FMUL R34, R84, 1.4426950216293334961 ;  /* 0x3fb8aa3b54227820 */ /* 0x000fe20000400000 */
[----:B------:R-:W-:Y:S01]  /*21c0*/  LEA R84, P3, R49, R78, 0x1 ;  /* 0x0000004e31547211 */ /* 0x000fe200078608ff */
[----:B------:R-:W-:Y:S01]  /*21d0*/  FMUL R41, R85, 1.4426950216293334961 ;  /* 0x3fb8aa3b55297820 */ /* 0x000fe20000400000 */
[----:B------:R-:W-:-:S02]  /*21e0*/  IMAD R52, R53, 0x4, R51 ;  /* 0x0000000435347824 */ /* 0x000fc400078e0233 */
[--C-:B------:R-:W-:Y:S01]  /*21f0*/  FADD R82, R82, -R94.reuse ;  /* 0x8000005e52527221 */ /* 0x100fe20000000000 */
[----:B------:R-:W-:Y:S01]  /*2200*/  LEA.HI.X.SX32 R85, R49, R54, 0x1, P3 ;  /* 0x0000003631557211 */ /* 0x000fe200018f0eff */
[----:B------:R-:W-:Y:S01]  /*2210*/  FADD R83, R83, -R94 ;  /* 0x8000005e53537221 */ /* 0x000fe20000000000 */
[----:B------:R-:W-:Y:S02]  /*2220*/  IMAD R49, R53, 0x4, R52 ;  /* 0x0000000435317824 */ /* 0x000fe400078e0234 */
[----:B------:R-:W-:Y:S01]  /*2230*/  FMUL R39, R82, 1.4426950216293334961 ;  /* 0x3fb8aa3b52277820 */ /* 0x000fe20000400000 */
[-C--:B------:R-:W-:Y:S01]  /*2240*/  LEA R82, P2, R51, R78.reuse, 0x1 ;  /* 0x0000004e33527211 */ /* 0x080fe200078408ff */
[--C-:B------:R-:W-:Y:S01]  /*2250*/  FADD R81, R81, -R94.reuse ;  /* 0x8000005e51517221 */ /* 0x100fe20000000000 */
[-C--:B------:R-:W-:Y:S01]  /*2260*/  LEA R80, P3, R52, R78.reuse, 0x1 ;  /* 0x0000004e34507211 */ /* 0x080fe200078608ff */
[----:B------:R-:W-:Y:S01]  /*2270*/  FMUL R32, R83, 1.4426950216293334961 ;  /* 0x3fb8aa3b53207820 */ /* 0x000fe20000400000 */
[----:B------:R-:W-:Y:S01]  /*2280*/  LEA R78, P4, R49, R78, 0x1 ;  /* 0x0000004e314e7211 */ /* 0x000fe200078808ff */
[----:B------:R-:W-:Y:S01]  /*2290*/  FMUL R30, R81, 1.4426950216293334961 ;  /* 0x3fb8aa3b511e7820 */ /* 0x000fe20000400000 */
[-C--:B------:R-:W-:Y:S01]  /*22a0*/  LEA.HI.X.SX32 R83, R51, R54.reuse, 0x1, P2 ;  /* 0x0000003633537211 */ /* 0x080fe200010f0eff */
[----:B------:R-:W-:Y:S01]  /*22b0*/  MUFU.EX2 R39, R39 ;  /* 0x0000002700277308 */ /* 0x000fe20000000800 */
[-C--:B------:R-:W-:Y:S01]  /*22c0*/  LEA.HI.X.SX32 R79, R49, R54.reuse, 0x1, P4 ;  /* 0x00000036314f7211 */ /* 0x080fe200020f0eff */
[--C-:B------:R-:W-:Y:S01]  /*22d0*/  FADD R89, R89, -R94.reuse ;  /* 0x8000005e59597221 */ /* 0x100fe20000000000 */
[----:B------:R-:W-:Y:S01]  /*22e0*/  PRMT R49, RZ, 0x7610, R49 ;  /* 0x00007610ff317816 */ /* 0x000fe20000000031 */
[--C-:B------:R-:W-:Y:S01]  /*22f0*/  FADD R88, R88, -R94.reuse ;  /* 0x8000005e58587221 */ /* 0x100fe20000000000 */
[----:B------:R-:W-:Y:S01]  /*2300*/  PRMT R53, RZ, 0x7610, R53 ;  /* 0x00007610ff357816 */ /* 0x000fe20000000035 */
[----:B------:R-:W-:Y:S01]  /*2310*/  FMUL R43, R89, 1.4426950216293334961 ;  /* 0x3fb8aa3b592b7820 */ /* 0x000fe20000400000 */
[----:B------:R-:W-:Y:S01]  /*2320*/  PRMT R51, RZ, 0x7610, R51 ;  /* 0x00007610ff337816 */ /* 0x000fe20000000033 */
[----:B------:R-:W0:Y:S01]  /*2330*/  MUFU.EX2 R30, R30 ;  /* 0x0000001e001e7308 */ /* 0x000e220000000800 */
[----:B------:R-:W-:Y:S01]  /*2340*/  LEA.HI.X.SX32 R81, R52, R54, 0x1, P3 ;  /* 0x0000003634517211 */ /* 0x000fe200018f0eff */
[----:B------:R1:W5:Y:S01]  /*2350*/  @P0 LDG.E.U16 R49, desc[UR24][R84.64] ;  /* 0x0000001854310981 */ /* 0x000362000c1e1500 */
[--C-:B------:R-:W-:Y:S01]  /*2360*/  FADD R101, R101, -R94.reuse ;  /* 0x8000005e65657221 */ /* 0x100fe20000000000 */
[--C-:B------:R-:W-:Y:S01]  /*2370*/  FADD R64, R95, -R94.reuse ;  /* 0x8000005e5f407221 */ /* 0x100fe20000000000 */
[----:B------:R-:W-:Y:S01]  /*2380*/  FMUL R36, R88, 1.4426950216293334961 ;  /* 0x3fb8aa3b58247820 */ /* 0x000fe20000400000 */
[----:B------:R1:W5:Y:S01]  /*2390*/  @P0 LDG.E.U16 R55, desc[UR24][R80.64] ;  /* 0x0000001850370981 */ /* 0x000362000c1e1500 */
[--C-:B------:R-:W-:Y:S01]  /*23a0*/  FADD R91, R91, -R94.reuse ;  /* 0x8000005e5b5b7221 */ /* 0x100fe20000000000 */
[----:B------:R-:W3:Y:S01]  /*23b0*/  MUFU.EX2 R32, R32 ;  /* 0x0000002000207308 */ /* 0x000ee20000000800 */
[----:B------:R-:W-:Y:S01]  /*23c0*/  FMUL R59, R101, 1.4426950216293334961 ;  /* 0x3fb8aa3b653b7820 */ /* 0x000fe20000400000 */
[----:B------:R1:W5:Y:S01]  /*23d0*/  @P0 LDG.E.U16 R53, desc[UR24][R82.64] ;  /* 0x0000001852350981 */ /* 0x000362000c1e1500 */
[--C-:B------:R-:W-:Y:S01]  /*23e0*/  FADD R92, R92, -R94.reuse ;  /* 0x8000005e5c5c7221 */ /* 0x100fe20000000000 */
[--C-:B------:R-:W-:Y:S01]  /*23f0*/  FADD R93, R93, -R94.reuse ;  /* 0x8000005e5d5d7221 */ /* 0x100fe20000000000 */
[--C-:B------:R-:W-:Y:S01]  /*2400*/  FADD R96, R96, -R94.reuse ;  /* 0x8000005e60607221 */ /* 0x100fe20000000000 */
[----:B------:R1:W5:Y:S01]  /*2410*/  @P0 LDG.E.U16 R51, desc[UR24][R78.64] ;  /* 0x000000184e330981 */ /* 0x000362000c1e1500 */
[--C-:B------:R-:W-:Y:S01]  /*2420*/  FADD R26, R26, -R94.reuse ;  /* 0x8000005e1a1a7221 */ /* 0x100fe20000000000 */
[----:B------:R-:W4:Y:S01]  /*2430*/  MUFU.EX2 R41, R41 ;  /* 0x0000002900297308 */ /* 0x000f220000000800 */
[----:B------:R-:W-:Y:S01]  /*2440*/  FMUL R66, R64, 1.4426950216293334961 ;  /* 0x3fb8aa3b40427820 */ /* 0x000fe20000400000 */
[----:B0-----:R-:W-:Y:S01]  /*2450*/  FADD R101, R30, R39 ;  /* 0x000000271e657221 */ /* 0x001fe20000000000 */
[----:B------:R-:W-:Y:S01]  /*2460*/  FMUL R45, R91, 1.4426950216293334961 ;  /* 0x3fb8aa3b5b2d7820 */ /* 0x000fe20000400000 */
[--C-:B------:R-:W-:Y:S01]  /*2470*/  FADD R99, R99, -R94.reuse ;  /* 0x8000005e63637221 */ /* 0x100fe20000000000 */
[--C-:B------:R-:W-:Y:S01]  /*2480*/  FADD R98, R98, -R94.reuse ;  /* 0x8000005e62627221 */ /* 0x100fe20000000000 */
[--C-:B------:R-:W-:Y:S01]  /*2490*/  FADD R100, R100, -R94.reuse ;  /* 0x8000005e64647221 */ /* 0x100fe20000000000 */
[--C-:B------:R-:W-:Y:S01]  /*24a0*/  FADD R103, R103, -R94.reuse ;  /* 0x8000005e67677221 */ /* 0x100fe20000000000 */
[----:B------:R-:W0:Y:S01]  /*24b0*/  MUFU.EX2 R34, R34 ;  /* 0x0000002200227308 */ /* 0x000e220000000800 */
[--C-:B------:R-:W-:Y:S01]  /*24c0*/  FADD R64, R60, -R94.reuse ;  /* 0x8000005e3c407221 */ /* 0x100fe20000000000 */
[----:B------:R-:W-:Y:S01]  /*24d0*/  FMUL R38, R92, 1.4426950216293334961 ;  /* 0x3fb8aa3b5c267820 */ /* 0x000fe20000400000 */
[----:B------:R-:W-:Y:S01]  /*24e0*/  FMUL R47, R93, 1.4426950216293334961 ;  /* 0x3fb8aa3b5d2f7820 */ /* 0x000fe20000400000 */
[----:B------:R-:W-:Y:S01]  /*24f0*/  FMUL R40, R96, 1.4426950216293334961 ;  /* 0x3fb8aa3b60287820 */ /* 0x000fe20000400000 */
[--C-:B------:R-:W-:Y:S01]  /*2500*/  FADD R5, R5, -R94.reuse ;  /* 0x8000005e05057221 */ /* 0x100fe20000000000 */
[--C-:B------:R-:W-:Y:S01]  /*2510*/  FADD R102, R102, -R94.reuse ;  /* 0x8000005e66667221 */ /* 0x100fe20000000000 */
[--C-:B------:R-:W-:Y:S01]  /*2520*/  FADD R4, R4, -R94.reuse ;  /* 0x8000005e04047221 */ /* 0x100fe20000000000 */
[----:B------:R-:W0:Y:S01]  /*2530*/  MUFU.EX2 R43, R43 ;  /* 0x0000002b002b7308 */ /* 0x000e220000000800 */
[--C-:B------:R-:W-:Y:S01]  /*2540*/  FADD R105, R105, -R94.reuse ;  /* 0x8000005e69697221 */ /* 0x100fe20000000000 */
[--C-:B------:R-:W-:Y:S01]  /*2550*/  FADD R104, R104, -R94.reuse ;  /* 0x8000005e68687221 */ /* 0x100fe20000000000 */
[--C-:B------:R-:W-:Y:S01]  /*2560*/  FADD R107, R107, -R94.reuse ;  /* 0x8000005e6b6b7221 */ /* 0x100fe20000000000 */
[--C-:B------:R-:W-:Y:S01]  /*2570*/  FADD R106, R106, -R94.reuse ;  /* 0x8000005e6a6a7221 */ /* 0x100fe20000000000 */
[--C-:B------:R-:W-:Y:S01]  /*2580*/  FADD R109, R109, -R94.reuse ;  /* 0x8000005e6d6d7221 */ /* 0x100fe20000000000 */
[--C-:B------:R-:W-:Y:S01]  /*2590*/  FADD R108, R108, -R94.reuse ;  /* 0x8000005e6c6c7221 */ /* 0x100fe20000000000 */
[----:B------:R-:W-:Y:S01]  /*25a0*/  FADD R111, R111, -R94 ;  /* 0x8000005e6f6f7221 */ /* 0x000fe20000000000 */
[----:B------:R-:W0:Y:S01]  /*25b0*/  MUFU.EX2 R36, R36 ;  /* 0x0000002400247308 */ /* 0x000e220000000800 */
[----:B------:R-:W-:Y:S01]  /*25c0*/  FMUL R26, R26, 1.4426950216293334961 ;  /* 0x3fb8aa3b1a1a7820 */ /* 0x000fe20000400000 */
[----:B------:R-:W-:Y:S01]  /*25d0*/  FMUL R57, R99, 1.4426950216293334961 ;  /* 0x3fb8aa3b63397820 */ /* 0x000fe20000400000 */
[----:B------:R-:W-:Y:S01]  /*25e0*/  FMUL R42, R98, 1.4426950216293334961 ;  /* 0x3fb8aa3b622a7820 */ /* 0x000fe20000400000 */
[----:B------:R-:W-:Y:S01]  /*25f0*/  FMUL R44, R100, 1.4426950216293334961 ;  /* 0x3fb8aa3b642c7820 */ /* 0x000fe20000400000 */
[----:B------:R-:W-:-:S03]  /*2600*/  FMUL R61, R103, 1.4426950216293334961 ;  /* 0x3fb8aa3b673d7820 */ /* 0x000fc60000400000 */
[----:B------:R3:W-:Y:S01]  /*2610*/  MUFU.EX2 R60, R66 ;  /* 0x00000042003c7308 */ /* 0x0007e20000000800 */
[----:B------:R-:W-:-:S07]  /*2620*/  FMUL R64, R64, 1.4426950216293334961 ;  /* 0x3fb8aa3b40407820 */ /* 0x000fce0000400000 */
[----:B------:R-:W0:Y:S01]  /*2630*/  MUFU.EX2 R45, R45 ;  /* 0x0000002d002d7308 */ /* 0x000e220000000800 */
[----:B---3--:R-:W-:-:S07]  /*2640*/  FADD R66, R32, R101 ;  /* 0x0000006520427221 */ /* 0x008fce0000000000 */
[----:B------:R-:W3:Y:S01]  /*2650*/  MUFU.EX2 R38, R38 ;  /* 0x0000002600267308 */ /* 0x000ee20000000800 */
[----:B----4-:R-:W-:-:S07]  /*2660*/  FADD R101, R41, R66 ;  /* 0x0000004229657221 */ /* 0x010fce0000000000 */
[----:B------:R-:W4:Y:S01]  /*2670*/  MUFU.EX2 R47, R47 ;  /* 0x0000002f002f7308 */ /* 0x000f220000000800 */
[----:B0-----:R-:W-:-:S07]  /*2680*/  FADD R66, R34, R101 ;  /* 0x0000006522427221 */ /* 0x001fce0000000000 */
[----:B------:R-:W0:Y:S01]  /*2690*/  MUFU.EX2 R40, R40 ;  /* 0x0000002800287308 */ /* 0x000e220000000800 */
[----:B------:R-:W-:Y:S01]  /*26a0*/  FADD R101, R43, R66 ;  /* 0x000000422b657221 */ /* 0x000fe20000000000 */
[----:B------:R-:W-:Y:S01]  /*26b0*/  FMUL R5, R5, 1.4426950216293334961 ;  /* 0x3fb8aa3b05057820 */ /* 0x000fe20000400000 */
[----:B------:R-:W-:-:S05]  /*26c0*/  FMUL R46, R102, 1.4426950216293334961 ;  /* 0x3fb8aa3b662e7820 */ /* 0x000fca0000400000 */
[----:B------:R-:W-:Y:S01]  /*26d0*/  MUFU.EX2 R59, R59 ;  /* 0x0000003b003b7308 */ /* 0x000fe20000000800 */
[----:B------:R-:W-:Y:S01]  /*26e0*/  FMUL R4, R4, 1.4426950216293334961 ;  /* 0x3fb8aa3b04047820 */ /* 0x000fe20000400000 */
[----:B------:R-:W-:Y:S01]  /*26f0*/  FMUL R63, R105, 1.4426950216293334961 ;  /* 0x3fb8aa3b693f7820 */ /* 0x000fe20000400000 */
[----:B------:R-:W-:Y:S01]  /*2700*/  FMUL R104, R104, 1.4426950216293334961 ;  /* 0x3fb8aa3b68687820 */ /* 0x000fe20000400000 */
[----:B------:R-:W-:Y:S01]  /*2710*/  FMUL R65, R107, 1.4426950216293334961 ;  /* 0x3fb8aa3b6b417820 */ /* 0x000fe20000400000 */
[----:B------:R-:W-:Y:S01]  /*2720*/  FMUL R50, R106, 1.4426950216293334961 ;  /* 0x3fb8aa3b6a327820 */ /* 0x000fe20000400000 */
[----:B------:R-:W-:Y:S01]  /*2730*/  FMUL R67, R109, 1.4426950216293334961 ;  /* 0x3fb8aa3b6d437820 */ /* 0x000fe20000400000 */
[----:B------:R-:W-:Y:S01]  /*2740*/  FMUL R52, R108, 1.4426950216293334961 ;  /* 0x3fb8aa3b6c347820 */ /* 0x000fe20000400000 */
[----:B------:R-:W-:Y:S01]  /*2750*/  MUFU.EX2 R99, R64 ;  /* 0x0000004000637308 */ /* 0x000fe20000000800 */
[----:B------:R-:W-:-:S07]  /*2760*/  FMUL R89, R111, 1.4426950216293334961 ;  /* 0x3fb8aa3b6f597820 */ /* 0x000fce0000400000 */
[----:B------:R0:W-:Y:S08]  /*2770*/  MUFU.EX2 R64, R26 ;  /* 0x0000001a00407308 */ /* 0x0001f00000000800 */
[----:B------:R-:W1:Y:S01]  /*2780*/  MUFU.EX2 R57, R57 ;  /* 0x0000003900397308 */ /* 0x000e620000000800 */
[----:B0-----:R-:W-:-:S04]  /*2790*/  FADD R26, R36, R101 ;  /* 0x00000065241a7221 */ /* 0x001fc80000000000 */
[----:B------:R-:W-:-:S03]  /*27a0*/  FADD R101, R45, R26 ;  /* 0x0000001a2d657221 */ /* 0x000fc60000000000 */
[----:B------:R-:W0:Y:S01]  /*27b0*/  MUFU.EX2 R42, R42 ;  /* 0x0000002a002a7308 */ /* 0x000e220000000800 */
[----:B---3--:R-:W-:-:S04]  /*27c0*/  FADD R26, R38, R101 ;  /* 0x00000065261a7221 */ /* 0x008fc80000000000 */
[----:B----4-:R-:W-:-:S03]  /*27d0*/  FADD R103, R47, R26 ;  /* 0x0000001a2f677221 */ /* 0x010fc60000000000 */
[----:B------:R-:W3:Y:S01]  /*27e0*/  MUFU.EX2 R44, R44 ;  /* 0x0000002c002c7308 */ /* 0x000ee20000000800 */
[----:B------:R-:W-:-:S07]  /*27f0*/  FADD R26, R40, R103 ;  /* 0x00000067281a7221 */ /* 0x000fce0000000000 */
[----:B------:R-:W4:Y:S08]  /*2800*/  MUFU.EX2 R61, R61 ;  /* 0x0000003d003d7308 */ /* 0x000f300000000800 */
[----:B------:R1:W-:Y:S08]  /*2810*/  MUFU.EX2 R66, R5 ;  /* 0x0000000500427308 */ /* 0x0003f00000000800 */
[----:B------:R-:W0:Y:S01]  /*2820*/  MUFU.EX2 R46, R46 ;  /* 0x0000002e002e7308 */ /* 0x000e220000000800 */
[----:B-1----:R-:W-:-:S07]  /*2830*/  FADD R5, R57, R26 ;  /* 0x0000001a39057221 */ /* 0x002fce0000000000 */
        /* <DEDUP_REMOVED lines=8> */
[----:B------:R-:W-:Y:S01]  /*28c0*/  FADD R4, R46, R5 ;  /* 0x000000052e047221 */ /* 0x000fe20000000000 */
[----:B------:R-:W-:-:S06]  /*28d0*/  FADD R110, R110, -R94 ;  /* 0x8000005e6e6e7221 */ /* 0x000fcc0000000000 */
[----:B------:R-:W4:Y:S01]  /*28e0*/  MUFU.EX2 R50, R50 ;  /* 0x0000003200327308 */ /* 0x000f220000000800 */
[----:B-1----:R-:W-:Y:S01]  /*28f0*/  FADD R5, R63, R4 ;  /* 0x000000043f057221 */ /* 0x002fe20000000000 */
[----:B------:R-:W-:-:S06]  /*2900*/  FMUL R54, R110, 1.4426950216293334961 ;  /* 0x3fb8aa3b6e367820 */ /* 0x000fcc0000400000 */
[----:B------:R-:W1:Y:S01]  /*2910*/  MUFU.EX2 R67, R67 ;  /* 0x0000004300437308 */ /* 0x000e620000000800 */
[----:B0-----:R-:W-:Y:S01]  /*2920*/  FADD R4, R48, R5 ;  /* 0x0000000530047221 */ /* 0x001fe20000000000 */
[----:B------:R-:W-:-:S06]  /*2930*/  FADD R113, R113, -R94 ;  /* 0x8000005e71717221 */ /* 0x000fcc0000000000 */
[----:B------:R-:W0:Y:S01]  /*2940*/  MUFU.EX2 R52, R52 ;  /* 0x0000003400347308 */ /* 0x000e220000000800 */
[----:B---3--:R-:W-:Y:S01]  /*2950*/  FADD R5, R65, R4 ;  /* 0x0000000441057221 */ /* 0x008fe20000000000 */
[----:B------:R-:W-:Y:S01]  /*2960*/  FMUL R91, R113, 1.4426950216293334961 ;  /* 0x3fb8aa3b715b7820 */ /* 0x000fe20000400000 */
[----:B------:R-:W-:-:S05]  /*2970*/  FADD R112, R112, -R94 ;  /* 0x8000005e70707221 */ /* 0x000fca0000000000 */
[----:B------:R-:W3:Y:S01]  /*2980*/  MUFU.EX2 R89, R89 ;  /* 0x0000005900597308 */ /* 0x000ee20000000800 */
[----:B----4-:R-:W-:Y:S01]  /*2990*/  FADD R4, R50, R5 ;  /* 0x0000000532047221 */ /* 0x010fe20000000000 */
[----:B------:R-:W-:Y:S01]  /*29a0*/  FMUL R56, R112, 1.4426950216293334961 ;  /* 0x3fb8aa3b70387820 */ /* 0x000fe20000400000 */
[----:B------:R-:W-:-:S05]  /*29b0*/  FADD R115, R115, -R94 ;  /* 0x8000005e73737221 */ /* 0x000fca0000000000 */
[----:B------:R-:W4:Y:S01]  /*29c0*/  MUFU.EX2 R54, R54 ;  /* 0x0000003600367308 */ /* 0x000f220000000800 */
[----:B-1----:R-:W-:Y:S01]  /*29d0*/  FADD R5, R67, R4 ;  /* 0x0000000443057221 */ /* 0x002fe20000000000 */
[----:B------:R-:W-:Y:S01]  /*29e0*/  FMUL R93, R115, 1.4426950216293334961 ;  /* 0x3fb8aa3b735d7820 */ /* 0x000fe20000400000 */
[----:B------:R-:W-:-:S05]  /*29f0*/  FADD R114, R114, -R94 ;  /* 0x8000005e72727221 */ /* 0x000fca0000000000 */
[----:B------:R-:W1:Y:S01]  /*2a00*/  MUFU.EX2 R91, R91 ;  /* 0x0000005b005b7308 */ /* 0x000e620000000800 */
[----:B0-----:R-:W-:Y:S01]  /*2a10*/  FADD R4, R52, R5 ;  /* 0x0000000534047221 */ /* 0x001fe20000000000 */
[----:B------:R-:W-:Y:S01]  /*2a20*/  FMUL R58, R114, 1.4426950216293334961 ;  /* 0x3fb8aa3b723a7820 */ /* 0x000fe20000400000 */
[----:B------:R-:W-:-:S05]  /*2a30*/  FADD R116, R116, -R94 ;  /* 0x8000005e74747221 */ /* 0x000fca0000000000 */
[----:B------:R-:W0:Y:S01]  /*2a40*/  MUFU.EX2 R56, R56 ;  /* 0x0000003800387308 */ /* 0x000e220000000800 */
[----:B---3--:R-:W-:Y:S01]  /*2a50*/  FADD R5, R89, R4 ;  /* 0x0000000459057221 */ /* 0x008fe20000000000 */
[----:B------:R-:W-:-:S06]  /*2a60*/  FMUL R116, R116, 1.4426950216293334961 ;  /* 0x3fb8aa3b74747820 */ /* 0x000fcc0000400000 */
[----:B------:R-:W3:Y:S01]  /*2a70*/  MUFU.EX2 R93, R93 ;  /* 0x0000005d005d7308 */ /* 0x000ee20000000800 */
[----:B----4-:R-:W-:Y:S01]  /*2a80*/  FADD R4, R54, R5 ;  /* 0x0000000536047221 */ /* 0x010fe20000000000 */
[----:B------:R-:W-:-:S06]  /*2a90*/  FADD R97, R97, -R94 ;  /* 0x8000005e61617221 */ /* 0x000fcc0000000000 */
[----:B------:R-:W4:Y:S01]  /*2aa0*/  MUFU.EX2 R58, R58 ;  /* 0x0000003a003a7308 */ /* 0x000f220000000800 */
[----:B-1----:R-:W-:Y:S01]  /*2ab0*/  FADD R5, R91, R4 ;  /* 0x000000045b057221 */ /* 0x002fe20000000000 */
[----:B------:R-:W-:-:S06]  /*2ac0*/  FMUL R97, R97, 1.4426950216293334961 ;  /* 0x3fb8aa3b61617820 */ /* 0x000fcc0000400000 */
[----:B------:R-:W1:Y:S01]  /*2ad0*/  MUFU.EX2 R95, R116 ;  /* 0x00000074005f7308 */ /* 0x000e620000000800 */
[----:B0-----:R-:W-:Y:S01]  /*2ae0*/  FADD R4, R56, R5 ;  /* 0x0000000538047221 */ /* 0x001fe20000000000 */
[--C-:B------:R-:W-:Y:S01]  /*2af0*/  FADD R62, R62, -R94.reuse ;  /* 0x8000005e3e3e7221 */ /* 0x100fe20000000000 */
[----:B------:R-:W-:Y:S02]  /*2b00*/  FADD R37, R37, -R94 ;  /* 0x8000005e25257221 */ /* 0x000fe40000000000 */
[----:B---3--:R-:W-:Y:S01]  /*2b10*/  FADD R5, R93, R4 ;  /* 0x000000045d057221 */ /* 0x008fe20000000000 */
[----:B------:R-:W-:Y:S02]  /*2b20*/  FMUL R62, R62, 1.4426950216293334961 ;  /* 0x3fb8aa3b3e3e7820 */ /* 0x000fe40000400000 */
[----:B------:R-:W0:Y:S01]  /*2b30*/  MUFU.EX2 R97, R97 ;  /* 0x0000006100617308 */ /* 0x000e220000000800 */
[----:B----4-:R-:W-:Y:S01]  /*2b40*/  FADD R4, R58, R5 ;  /* 0x000000053a047221 */ /* 0x010fe20000000000 */
[----:B------:R-:W-:Y:S01]  /*2b50*/  FMUL R37, R37, 1.4426950216293334961 ;  /* 0x3fb8aa3b25257820 */ /* 0x000fe20000400000 */
[--C-:B------:R-:W-:Y:S01]  /*2b60*/  FADD R28, R28, -R94.reuse ;  /* 0x8000005e1c1c7221 */ /* 0x100fe20000000000 */
[----:B------:R-:W-:-:S04]  /*2b70*/  FADD R35, R35, -R94 ;  /* 0x8000005e23237221 */ /* 0x000fc80000000000 */
[----:B------:R-:W3:Y:S01]  /*2b80*/  MUFU.EX2 R62, R62 ;  /* 0x0000003e003e7308 */ /* 0x000ee20000000800 */
[----:B-1----:R-:W-:Y:S01]  /*2b90*/  FADD R5, R95, R4 ;  /* 0x000000045f057221 */ /* 0x002fe20000000000 */
[----:B------:R-:W-:Y:S01]  /*2ba0*/  FMUL R28, R28, 1.4426950216293334961 ;  /* 0x3fb8aa3b1c1c7820 */ /* 0x000fe20000400000 */
[----:B------:R-:W-:Y:S02]  /*2bb0*/  FMUL R35, R35, 1.4426950216293334961 ;  /* 0x3fb8aa3b23237820 */ /* 0x000fe40000400000 */
[----:B------:R-:W-:-:S03]  /*2bc0*/  FADD R4, R60, R5 ;  /* 0x000000053c047221 */ /* 0x000fc60000000000 */
[----:B------:R-:W1:Y:S01]  /*2bd0*/  MUFU.EX2 R37, R37 ;  /* 0x0000002500257308 */ /* 0x000e620000000800 */
[----:B------:R-:W-:Y:S01]  /*2be0*/  FADD R4, R99, R4 ;  /* 0x0000000463047221 */ /* 0x000fe20000000000 */
[----:B------:R-:W-:-:S06]  /*2bf0*/  FADD R33, R33, -R94 ;  /* 0x8000005e21217221 */ /* 0x000fcc0000000000 */
[----:B------:R-:W4:Y:S01]  /*2c00*/  MUFU.EX2 R28, R28 ;  /* 0x0000001c001c7308 */ /* 0x000f220000000800 */
[----:B0-----:R-:W-:Y:S01]  /*2c10*/  FADD R5, R97, R4 ;  /* 0x0000000461057221 */ /* 0x001fe20000000000 */
[----:B------:R-:W-:-:S06]  /*2c20*/  FMUL R33, R33, 1.4426950216293334961 ;  /* 0x3fb8aa3b21217820 */ /* 0x000fcc0000400000 */
[----:B------:R-:W0:Y:S01]  /*2c30*/  MUFU.EX2 R35, R35 ;  /* 0x0000002300237308 */ /* 0x000e220000000800 */
[----:B---3--:R-:W-:Y:S01]  /*2c40*/  FADD R4, R62, R5 ;  /* 0x000000053e047221 */ /* 0x008fe20000000000 */
[----:B------:R-:W-:-:S03]  /*2c50*/  FADD R6, R6, -R94 ;  /* 0x8000005e06067221 */ /* 0x000fc60000000000 */
[----:B-1----:R-:W-:-:S03]  /*2c60*/  FADD R5, R37, R4 ;  /* 0x0000000425057221 */ /* 0x002fc60000000000 */
[----:B------:R-:W1:Y:S01]  /*2c70*/  MUFU.EX2 R33, R33 ;  /* 0x0000002100217308 */ /* 0x000e620000000800 */
[----:B----4-:R-:W-:Y:S01]  /*2c80*/  FADD R4, R28, R5 ;  /* 0x000000051c047221 */ /* 0x010fe20000000000 */
[----:B------:R-:W-:Y:S01]  /*2c90*/  FMUL R6, R6, 1.4426950216293334961 ;  /* 0x3fb8aa3b06067820 */ /* 0x000fe20000400000 */
[--C-:B------:R-:W-:Y:S01]  /*2ca0*/  FADD R7, R7, -R94.reuse ;  /* 0x8000005e07077221 */ /* 0x100fe20000000000 */
[----:B------:R-:W-:Y:S01]  /*2cb0*/  FADD R9, R9, -R94 ;  /* 0x8000005e09097221 */ /* 0x000fe20000000000 */
[----:B0-----:R-:W-:-:S03]  /*2cc0*/  FADD R5, R35, R4 ;  /* 0x0000000423057221 */ /* 0x001fc60000000000 */
[----:B------:R0:W3:Y:S01]  /*2cd0*/  MUFU.EX2 R101, R6 ;  /* 0x0000000600657308 */ /* 0x0000e20000000800 */
[----:B------:R-:W-:Y:S01]  /*2ce0*/  FMUL R7, R7, 1.4426950216293334961 ;  /* 0x3fb8aa3b07077820 */ /* 0x000fe20000400000 */
[----:B------:R-:W-:Y:S01]  /*2cf0*/  FMUL R9, R9, 1.4426950216293334961 ;  /* 0x3fb8aa3b09097820 */ /* 0x000fe20000400000 */
[----:B------:R-:W-:Y:S01]  /*2d00*/  FADD R8, R8, -R94 ;  /* 0x8000005e08087221 */ /* 0x000fe20000000000 */
[----:B------:R-:W-:Y:S01]  /*2d10*/  LOP3.LUT R4, R0, 0xff, RZ, 0xc0, !PT ;  /* 0x000000ff00047812 */ /* 0x000fe200078ec0ff */
[----:B0-----:R-:W-:-:S03]  /*2d20*/  FADD R6, R64, R5 ;  /* 0x0000000540067221 */ /* 0x001fc60000000000 */
[----:B------:R0:W4:Y:S01]  /*2d30*/  MUFU.EX2 R92, R7 ;  /* 0x00000007005c7308 */ /* 0x0001220000000800 */
[----:B-1----:R-:W-:Y:S01]  /*2d40*/  FADD R5, R33, R6 ;  /* 0x0000000621057221 */ /* 0x002fe20000000000 */
[----:B------:R-:W-:Y:S01]  /*2d50*/  FMUL R8, R8, 1.4426950216293334961 ;  /* 0x3fb8aa3b08087820 */ /* 0x000fe20000400000 */
[----:B------:R-:W-:Y:S02]  /*2d60*/  FADD R11, R11, -R94 ;  /* 0x8000005e0b0b7221 */ /* 0x000fe40000000000 */
[----:B------:R-:W-:-:S03]  /*2d70*/  FADD R5, R66, R5 ;  /* 0x0000000542057221 */ /* 0x000fc60000000000 */
[----:B------:R-:W1:Y:S01]  /*2d80*/  MUFU.EX2 R103, R9 ;  /* 0x0000000900677308 */ /* 0x000e620000000800 */
[----:B------:R-:W-:Y:S02]  /*2d90*/  IMAD.SHL.U32 R4, R4, 0x2, RZ ;  /* 0x0000000204047824 */ /* 0x000fe400078e00ff */
[----:B------:R-:W-:Y:S01]  /*2da0*/  FMUL R11, R11, 1.4426950216293334961 ;  /* 0x3fb8aa3b0b0b7820 */ /* 0x000fe20000400000 */
[----:B------:R-:W-:Y:S01]  /*2db0*/  FADD R10, R10, -R94 ;  /* 0x8000005e0a0a7221 */ /* 0x000fe20000000000 */
[----:B0-----:R-:W-:Y:S01]  /*2dc0*/  SHF.R.U32.HI R7, RZ, 0x2, R86 ;  /* 0x00000002ff077819 */ /* 0x001fe20000011656 */
[----:B------:R-:W-:Y:S02]  /*2dd0*/  FADD R6, R88, R5 ;  /* 0x0000000558067221 */ /* 0x000fe40000000000 */
[----:B------:R4:W0:Y:S01]  /*2de0*/  MUFU.EX2 R96, R8 ;  /* 0x0000000800607308 */ /* 0x0008220000000800 */
[----:B------:R-:W-:Y:S01]  /*2df0*/  FMUL R10, R10, 1.4426950216293334961 ;  /* 0x3fb8aa3b0a0a7820 */ /* 0x000fe20000400000 */
[----:B------:R-:W-:Y:S01]  /*2e00*/  FADD R12, R12, -R94 ;  /* 0x8000005e0c0c7221 */ /* 0x000fe20000000000 */
[----:B------:R-:W-:Y:S01]  /*2e10*/  LOP3.LUT R86, R4, R7, RZ, 0x3c, !PT ;  /* 0x0000000704567212 */ /* 0x000fe200078e3cff */
[----:B---3--:R-:W-:-:S04]  /*2e20*/  FADD R7, R101, R6 ;  /* 0x0000000665077221 */ /* 0x008fc80000000000 */
[----:B------:R-:W3:Y:S01]  /*2e30*/  MUFU.EX2 R105, R11 ;  /* 0x0000000b00697308 */ /* 0x000ee20000000800 */
[----:B------:R-:W-:Y:S01]  /*2e40*/  FMUL R12, R12, 1.4426950216293334961 ;  /* 0x3fb8aa3b0c0c7820 */ /* 0x000fe20000400000 */
[--C-:B------:R-:W-:Y:S01]  /*2e50*/  FADD R17, R17, -R94.reuse ;  /* 0x8000005e11117221 */ /* 0x100fe20000000000 */
[----:B----4-:R-:W-:Y:S01]  /*2e60*/  FADD R8, R92, R7 ;  /* 0x000000075c087221 */ /* 0x010fe20000000000 */
[----:B------:R-:W-:-:S04]  /*2e70*/  FADD R23, R23, -R94 ;  /* 0x8000005e17177221 */ /* 0x000fc80000000000 */
[----:B------:R-:W4:Y:S01]  /*2e80*/  MUFU.EX2 R98, R10 ;  /* 0x0000000a00627308 */ /* 0x000f220000000800 */
[----:B------:R-:W-:Y:S01]  /*2e90*/  FMUL R17, R17, 1.4426950216293334961 ;  /* 0x3fb8aa3b11117820 */ /* 0x000fe20000400000 */
[----:B-1----:R-:W-:Y:S01]  /*2ea0*/  FADD R9, R103, R8 ;  /* 0x0000000867097221 */ /* 0x002fe20000000000 */
[----:B------:R-:W-:Y:S01]  /*2eb0*/  FMUL R23, R23, 1.4426950216293334961 ;  /* 0x3fb8aa3b17177820 */ /* 0x000fe20000400000 */
[----:B------:R-:W-:-:S04]  /*2ec0*/  FADD R16, R16, -R94 ;  /* 0x8000005e10107221 */ /* 0x000fc80000000000 */
[----:B------:R0:W1:Y:S01]  /*2ed0*/  MUFU.EX2 R107, R12 ;  /* 0x0000000c006b7308 */ /* 0x0000620000000800 */
[--C-:B------:R-:W-:Y:S01]  /*2ee0*/  FADD R18, R18, -R94.reuse ;  /* 0x8000005e12127221 */ /* 0x100fe20000000000 */
[----:B------:R-:W-:Y:S01]  /*2ef0*/  FMUL R16, R16, 1.4426950216293334961 ;  /* 0x3fb8aa3b10107820 */ /* 0x000fe20000400000 */
[----:B------:R-:W-:-:S05]  /*2f00*/  FADD R25, R25, -R94 ;  /* 0x8000005e19197221 */ /* 0x000fca0000000000 */
[----:B------:R3:W1:Y:S01]  /*2f10*/  MUFU.EX2 R100, R17 ;  /* 0x0000001100647308 */ /* 0x0006620000000800 */
[----:B0-----:R-:W-:Y:S01]  /*2f20*/  FADD R12, R96, R9 ;  /* 0x00000009600c7221 */ /* 0x001fe20000000000 */
[----:B------:R-:W-:Y:S01]  /*2f30*/  FMUL R18, R18, 1.4426950216293334961 ;  /* 0x3fb8aa3b12127820 */ /* 0x000fe20000400000 */
[----:B------:R-:W-:-:S05]  /*2f40*/  FMUL R25, R25, 1.4426950216293334961 ;  /* 0x3fb8aa3b19197820 */ /* 0x000fca0000400000 */
[----:B------:R-:W0:Y:S01]  /*2f50*/  MUFU.EX2 R109, R23 ;  /* 0x00000017006d7308 */ /* 0x000e220000000800 */
[----:B---3--:R-:W-:Y:S01]  /*2f60*/  FADD R17, R105, R12 ;  /* 0x0000000c69117221 */ /* 0x008fe20000000000 */
[----:B------:R-:W-:-:S06]  /*2f70*/  FADD R20, R20, -R94 ;  /* 0x8000005e14147221 */ /* 0x000fcc0000000000 */
[----:B------:R-:W3:Y:S08]  /*2f80*/  MUFU.EX2 R102, R16 ;  /* 0x0000001000667308 */ /* 0x000ef00000000800 */
[----:B------:R4:W-:Y:S01]  /*2f90*/  MUFU.EX2 R104, R18 ;  /* 0x0000001200687308 */ /* 0x0009e20000000800 */
[----:B------:R-:W-:Y:S01]  /*2fa0*/  FMUL R20, R20, 1.4426950216293334961 ;  /* 0x3fb8aa3b14147820 */ /* 0x000fe20000400000 */
[----:B------:R-:W-:Y:S01]  /*2fb0*/  FADD R29, R29, -R94 ;  /* 0x8000005e1d1d7221 */ /* 0x000fe20000000000 */
[----:B----4-:R-:W-:-:S05]  /*2fc0*/  FADD R18, R98, R17 ;  /* 0x0000001162127221 */ /* 0x010fca0000000000 */
[----:B------:R-:W4:Y:S01]  /*2fd0*/  MUFU.EX2 R111, R25 ;  /* 0x00000019006f7308 */ /* 0x000f220000000800 */
[----:B-1----:R-:W-:Y:S01]  /*2fe0*/  FADD R23, R107, R18 ;  /* 0x000000126b177221 */ /* 0x002fe20000000000 */
[----:B------:R-:W-:-:S03]  /*2ff0*/  FMUL R29, R29, 1.4426950216293334961 ;  /* 0x3fb8aa3b1d1d7820 */ /* 0x000fc60000400000 */
[----:B------:R-:W-:-:S03]  /*3000*/  FADD R18, R100, R23 ;  /* 0x0000001764127221 */ /* 0x000fc60000000000 */
[----:B------:R1:W1:Y:S01]  /*3010*/  MUFU.EX2 R113, R20 ;  /* 0x0000001400717308 */ /* 0x0002620000000800 */
[----:B------:R-:W-:Y:S01]  /*3020*/  FADD R24, R24, -R94 ;  /* 0x8000005e18187221 */ /* 0x000fe20000000000 */
[----:B0-----:R-:W-:Y:S01]  /*3030*/  FADD R23, R109, R18 ;  /* 0x000000126d177221 */ /* 0x001fe20000000000 */
[--C-:B------:R-:W-:Y:S02]  /*3040*/  FADD R31, R31, -R94.reuse ;  /* 0x8000005e1f1f7221 */ /* 0x100fe40000000000 */
[----:B------:R-:W-:Y:S01]  /*3050*/  FMUL R24, R24, 1.4426950216293334961 ;  /* 0x3fb8aa3b18187820 */ /* 0x000fe20000400000 */
[--C-:B------:R-:W-:Y:S01]  /*3060*/  FADD R22, R22, -R94.reuse ;  /* 0x8000005e16167221 */ /* 0x100fe20000000000 */
[----:B------:R-:W-:Y:S01]  /*3070*/  F2FP.F16.F32.PACK_AB R4, R39, R30 ;  /* 0x0000001e2704723e */ /* 0x000fe200000000ff */
[----:B------:R-:W0:Y:S01]  /*3080*/  MUFU.EX2 R106, R29 ;  /* 0x0000001d006a7308 */ /* 0x000e220000000800 */
[--C-:B------:R-:W-:Y:S01]  /*3090*/  FADD R14, R14, -R94.reuse ;  /* 0x8000005e0e0e7221 */ /* 0x100fe20000000000 */
[----:B---3--:R-:W-:Y:S01]  /*30a0*/  FADD R30, R102, R23 ;  /* 0x00000017661e7221 */ /* 0x008fe20000000000 */
[----:B------:R-:W-:Y:S01]  /*30b0*/  FMUL R31, R31, 1.4426950216293334961 ;  /* 0x3fb8aa3b1f1f7820 */ /* 0x000fe20000400000 */
[----:B------:R-:W-:Y:S01]  /*30c0*/  FMUL R22, R22, 1.4426950216293334961 ;  /* 0x3fb8aa3b16167820 */ /* 0x000fe20000400000 */
[----:B------:R-:W-:Y:S01]  /*30d0*/  FMUL R16, R14, 1.4426950216293334961 ;  /* 0x3fb8aa3b0e107820 */ /* 0x000fe20000400000 */
[--C-:B------:R-:W-:Y:S01]  /*30e0*/  FADD R27, R27, -R94.reuse ;  /* 0x8000005e1b1b7221 */ /* 0x100fe20000000000 */
[--C-:B------:R-:W-:Y:S01]  /*30f0*/  FADD R14, R13, -R94.reuse ;  /* 0x8000005e0d0e7221 */ /* 0x100fe20000000000 */
[----:B------:R3:W0:Y:S01]  /*3100*/  MUFU.EX2 R115, R24 ;  /* 0x0000001800737308 */ /* 0x0006220000000800 */
[--C-:B------:R-:W-:Y:S01]  /*3110*/  FADD R17, R15, -R94.reuse ;  /* 0x8000005e0f117221 */ /* 0x100fe20000000000 */
[----:B-1----:R-:W-:Y:S01]  /*3120*/  FADD R20, R19, -R94 ;  /* 0x8000005e13147221 */ /* 0x002fe20000000000 */
[----:B----4-:R-:W-:Y:S01]  /*3130*/  FADD R25, R111, R30 ;  /* 0x0000001e6f197221 */ /* 0x010fe20000000000 */
[----:B------:R-:W-:Y:S01]  /*3140*/  FADD R23, R21, -R94 ;  /* 0x8000005e15177221 */ /* 0x000fe20000000000 */
[----:B------:R-:W-:Y:S01]  /*3150*/  FMUL R27, R27, 1.4426950216293334961 ;  /* 0x3fb8aa3b1b1b7820 */ /* 0x000fe20000400000 */
[----:B------:R-:W-:Y:S01]  /*3160*/  FMUL R26, R20, 1.4426950216293334961 ;  /* 0x3fb8aa3b141a7820 */ /* 0x000fe20000400000 */
[----:B------:R-:W-:Y:S01]  /*3170*/  FADD R30, R104, R25 ;  /* 0x00000019681e7221 */ /* 0x000fe20000000000 */
[----:B------:R1:W4:Y:S01]  /*3180*/  MUFU.EX2 R108, R31 ;  /* 0x0000001f006c7308 */ /* 0x0003220000000800 */
[----:B---3--:R-:W-:Y:S01]  /*3190*/  FMUL R24, R17, 1.4426950216293334961 ;  /* 0x3fb8aa3b11187820 */ /* 0x008fe20000400000 */
[----:B------:R-:W-:Y:S01]  /*31a0*/  F2FP.F16.F32.PACK_AB R5, R41, R32 ;  /* 0x000000202905723e */ /* 0x000fe200000000ff */
[----:B------:R-:W-:Y:S01]  /*31b0*/  FADD R25, R113, R30 ;  /* 0x0000001e71197221 */ /* 0x000fe20000000000 */
[----:B------:R-:W-:-:S04]  /*31c0*/  F2FP.F16.F32.PACK_AB R6, R43, R34 ;  /* 0x000000222b06723e */ /* 0x000fc800000000ff */
[----:B------:R3:W2:Y:S01]  /*31d0*/  MUFU.EX2 R39, R22 ;  /* 0x0000001600277308 */ /* 0x0006a20000000800 */
[----:B-1----:R-:W-:Y:S01]  /*31e0*/  FMUL R31, R23, 1.4426950216293334961 ;  /* 0x3fb8aa3b171f7820 */ /* 0x002fe20000400000 */
[----:B------:R-:W-:Y:S02]  /*31f0*/  F2FP.F16.F32.PACK_AB R7, R45, R36 ;  /* 0x000000242d07723e */ /* 0x000fe400000000ff */
[----:B------:R-:W-:Y:S02]  /*3200*/  F2FP.F16.F32.PACK_AB R8, R47, R38 ;  /* 0x000000262f08723e */ /* 0x000fe400000000ff */
[----:B------:R-:W-:Y:S01]  /*3210*/  F2FP.F16.F32.PACK_AB R9, R57, R40 ;  /* 0x000000283909723e */ /* 0x000fe200000000ff */
[----:B---3--:R-:W-:Y:S01]  /*3220*/  FMUL R22, R14, 1.4426950216293334961 ;  /* 0x3fb8aa3b0e167820 */ /* 0x008fe20000400000 */
[----:B------:R-:W-:Y:S01]  /*3230*/  F2FP.F16.F32.PACK_AB R21, R28, R37 ;  /* 0x000000251c15723e */ /* 0x000fe200000000ff */
[----:B------:R-:W-:Y:S01]  /*3240*/  MUFU.EX2 R36, R27 ;  /* 0x0000001b00247308 */ /* 0x000fe20000000800 */
[----:B0-----:R-:W-:Y:S01]  /*3250*/  FADD R28, R106, R25 ;  /* 0x000000196a1c7221 */ /* 0x001fe20000000000 */
[----:B------:R-:W-:-:S06]  /*3260*/  UIADD3 UR14, UPT, UPT, UR8, 0xa0, URZ ;  /* 0x000000a0080e7890 */ /* 0x000fcc000fffe0ff */
[----:B------:R-:W0:Y:S01]  /*3270*/  MUFU.EX2 R41, R16 ;  /* 0x0000001000297308 */ /* 0x000e220000000800 */
[----:B------:R-:W-:-:S07]  /*3280*/  F2FP.F16.F32.PACK_AB R23, R66, R33 ;  /* 0x000000214217723e */ /* 0x000fce00000000ff */
[----:B------:R1:W-:Y:S08]  /*3290*/  MUFU.EX2 R38, R22 ;  /* 0x0000001600267308 */ /* 0x0003f00000000800 */
[----:B------:R3:W0:Y:S08]  /*32a0*/  MUFU.EX2 R43, R24 ;  /* 0x00000018002b7308 */ /* 0x0006300000000800 */
[----:B------:R0:W-:Y:S08]  /*32b0*/  MUFU.EX2 R40, R26 ;  /* 0x0000001a00287308 */ /* 0x0001f00000000800 */
[----:B------:R0:W0:Y:S01]  /*32c0*/  MUFU.EX2 R37, R31 ;  /* 0x0000001f00257308 */ /* 0x0000220000000800 */
[----:B------:R-:W-:Y:S01]  /*32d0*/  FADD R33, R115, R28 ;  /* 0x0000001c73217221 */ /* 0x000fe20000000000 */
[----:B------:R-:W-:-:S03]  /*32e0*/  UIADD3 UR15, UPT, UPT, UR17, UR14, URZ ;  /* 0x0000000e110f7290 */ /* 0x000fc6000fffe0ff */
[----:B----4-:R-:W-:Y:S01]  /*32f0*/  FADD R32, R108, R33 ;  /* 0x000000216c207221 */ /* 0x010fe20000000000 */
[----:B------:R-:W-:Y:S01]  /*3300*/  ULEA UR15, UR20, UR15, 0x3 ;  /* 0x0000000f140f7291 */ /* 0x000fe2000f8e18ff */
[----:B-1----:R-:W-:Y:S02]  /*3310*/  F2FP.F16.F32.PACK_AB R22, R64, R35 ;  /* 0x000000234016723e */ /* 0x002fe400000000ff */
[----:B--2---:R-:W-:Y:S01]  /*3320*/  FADD R45, R39, R32 ;  /* 0x00000020272d7221 */ /* 0x004fe20000000000 */
[----:B------:R-:W-:Y:S02]  /*3330*/  F2FP.F16.F32.PACK_AB R10, R59, R42 ;  /* 0x0000002a3b0a723e */ /* 0x000fe400000000ff */
[----:B------:R-:W-:Y:S02]  /*3340*/  F2FP.F16.F32.PACK_AB R11, R61, R44 ;  /* 0x0000002c3d0b723e */ /* 0x000fe400000000ff */
[----:B------:R-:W-:Y:S02]  /*3350*/  F2FP.F16.F32.PACK_AB R12, R63, R46 ;  /* 0x0000002e3f0c723e */ /* 0x000fe400000000ff */
[----:B------:R-:W-:-:S02]  /*3360*/  F2FP.F16.F32.PACK_AB R13, R65, R48 ;  /* 0x00000030410d723e */ /* 0x000fc400000000ff */
[----:B------:R-:W-:Y:S02]  /*3370*/  F2FP.F16.F32.PACK_AB R14, R67, R50 ;  /* 0x00000032430e723e */ /* 0x000fe400000000ff */
[----:B------:R-:W-:Y:S02]  /*3380*/  F2FP.F16.F32.PACK_AB R15, R89, R52 ;  /* 0x00000034590f723e */ /* 0x000fe400000000ff */
[----:B------:R-:W-:Y:S02]  /*3390*/  F2FP.F16.F32.PACK_AB R16, R91, R54 ;  /* 0x000000365b10723e */ /* 0x000fe400000000ff */
[----:B------:R-:W-:Y:S02]  /*33a0*/  F2FP.F16.F32.PACK_AB R17, R93, R56 ;  /* 0x000000385d11723e */ /* 0x000fe400000000ff */
[----:B------:R-:W-:Y:S02]  /*33b0*/  F2FP.F16.F32.PACK_AB R18, R95, R58 ;  /* 0x0000003a5f12723e */ /* 0x000fe400000000ff */
[----:B------:R-:W-:-:S02]  /*33c0*/  F2FP.F16.F32.PACK_AB R19, R99, R60 ;  /* 0x0000003c6313723e */ /* 0x000fc400000000ff */
[----:B------:R-:W-:Y:S02]  /*33d0*/  F2FP.F16.F32.PACK_AB R20, R62, R97 ;  /* 0x000000613e14723e */ /* 0x000fe400000000ff */
[----:B---3--:R-:W-:Y:S02]  /*33e0*/  F2FP.F16.F32.PACK_AB R24, R101, R88 ;  /* 0x000000586518723e */ /* 0x008fe400000000ff */
[----:B------:R-:W-:Y:S02]  /*33f0*/  F2FP.F16.F32.PACK_AB R25, R103, R92 ;  /* 0x0000005c6719723e */ /* 0x000fe400000000ff */
[----:B0-----:R-:W-:Y:S02]  /*3400*/  F2FP.F16.F32.PACK_AB R26, R105, R96 ;  /* 0x00000060691a723e */ /* 0x001fe400000000ff */
        /* <DEDUP_REMOVED lines=8> */
[----:B------:R-:W-:Y:S01]  /*3490*/  F2FP.F16.F32.PACK_AB R35, R37, R40 ;  /* 0x000000282523723e */ /* 0x000fe200000000ff */
[----:B------:R-:W-:Y:S06]  /*34a0*/  @!P0 BRA `(.L_x_9) ;  /* 0x0000000000048947 */ /* 0x000fec0003800000 */
[----:B------:R0:W-:Y:S02]  /*34b0*/  STTM.x32 tmem[UR15], R4 ;  /* 0x00000004000079ed */ /* 0x0001e400082c000f */
.L_x_9:
[----:B------:R-:W-:Y:S01]  /*34c0*/  LOP3.LUT R88, R86, 0x40, RZ, 0x3c, !PT ;  /* 0x0000004056587812 */ /* 0x000fe200078e3cff */
[----:B-----5:R1:W-:Y:S01]  /*34d0*/  STS.U16 [R86+UR7+0x2000], R49 ;  /* 0x0020003156007988 */ /* 0x0203e20008000407 */
[----:B0-----:R-:W-:Y:S01]  /*34e0*/  FADD R4, -R94, -INF ;  /* 0xff8000005e047421 */ /* 0x001fe20000000100 */
[----:B------:R-:W-:Y:S02]  /*34f0*/  FADD R36, R36, R45 ;  /* 0x0000002d24247221 */ /* 0x000fe40000000000 */
[----:B------:R1:W-:Y:S01]  /*3500*/  STS.U16 [R86+UR7+0x2400], R55 ;  /* 0x0024003756007988 */ /* 0x0003e20008000407 */
[----:B------:R-:W-:Y:S01]  /*3510*/  FMUL R20, R4, 1.4426950216293334961 ;  /* 0x3fb8aa3b04147820 */ /* 0x000fe20000400000 */
[----:B------:R-:W-:Y:S02]  /*3520*/  FADD R41, R41, R36 ;  /* 0x0000002429297221 */ /* 0x000fe40000000000 */
[----:B------:R1:W-:Y:S03]  /*3530*/  STS.U16 [R88+UR7+0x2200], R53 ;  /* 0x0022003558007988 */ /* 0x0003e60008000407 */
[----:B------:R-:W0:Y:S01]  /*3540*/  MUFU.EX2 R20, R20 ;  /* 0x0000001400147308 */ /* 0x000e220000000800 */
[----:B------:R1:W-:Y:S01]  /*3550*/  STS.U16 [R88+UR7+0x2600], R51 ;  /* 0x0026003358007988 */ /* 0x0003e20008000407 */
[----:B------:R-:W2:Y:S02]  /*3560*/  FENCE.VIEW.ASYNC.T ;  /* 0x00000000000073c6 */ /* 0x000ea40000000200 */
[----:B--2---:R-:W-:Y:S06]  /*3570*/  BAR.SYNC.DEFER_BLOCKING 0x0 ;  /* 0x0000000000007b1d */ /* 0x004fec0000010000 */
[----:B------:R-:W2:Y:S01]  /*3580*/  LDTM.x16 R4, tmem[UR9] ;  /* 0x00000009000479ee */ /* 0x000ea20008240000 */
[----:B------:R-:W-:Y:S01]  /*3590*/  NOP ;  /* 0x0000000000007918 */ /* 0x000fe20000000000 */
[----:B-1----:R-:W-:Y:S05]  /*35a0*/  @!P0 BRA `(.L_x_10) ;  /* 0x0000000000448947 */ /* 0x002fea0003800000 */
[C---:B0-2---:R-:W-:Y:S01]  /*35b0*/  FMUL R4, R20.reuse, R4 ;  /* 0x0000000414047220 */ /* 0x045fe20000400000 */
[C---:B------:R-:W-:Y:S01]  /*35c0*/  FMUL R5, R20.reuse, R5 ;  /* 0x0000000514057220 */ /* 0x040fe20000400000 */
        /* <DEDUP_REMOVED lines=13> */
[----:B------:R-:W-:-:S04]  /*36a0*/  FMUL R19, R20, R19 ;  /* 0x0000001314137220 */ /* 0x000fc80000400000 */
[----:B------:R1:W-:Y:S03]  /*36b0*/  STTM.x16 tmem[UR9], R4 ;  /* 0x00000004000079ed */ /* 0x0003e60008240009 */
.L_x_10:
[----:B--2---:R-:W2:Y:S02]  /*36c0*/  FENCE.VIEW.ASYNC.T ;  /* 0x00000000000073c6 */ /* 0x004ea40000000200 */
[----:B--2---:R-:W-:Y:S01]  /*36d0*/  BAR.SYNC.DEFER_BLOCKING 0x0 ;  /* 0x0000000000007b1d */ /* 0x004fe20000010000 */
[----:B------:R-:W-:Y:S01]  /*36e0*/  FADD R38, R38, R41 ;  /* 0x0000002926267221 */ /* 0x000fe20000000000 */
[----:B------:R-:W-:Y:S01]  /*36f0*/  UIADD3 UR17, UPT, UPT, UR7, 0x3800, URZ ;  /* 0x0000380007117890 */ /* 0x000fe2000fffe0ff */
[----:B------:R-:W-:Y:S02]  /*3700*/  FSEL R94, R94, -INF , P0 ;  /* 0xff8000005e5e7808 */ /* 0x000fe40000000000 */
[----:B------:R-:W-:-:S04]  /*3710*/  FADD R43, R43, R38 ;  /* 0x000000262b2b7221 */ /* 0x000fc80000000000 */
[----:B------:R-:W-:-:S04]  /*3720*/  FADD R40, R40, R43 ;  /* 0x0000002b28287221 */ /* 0x000fc80000000000 */
[----:B------:R-:W-:-:S04]  /*3730*/  FADD R37, R37, R40 ;  /* 0x0000002825257221 */ /* 0x000fc80000000000 */
[----:B0-----:R-:W-:-:S05]  /*3740*/  FADD R37, R20, R37 ;  /* 0x0000002514257221 */ /* 0x001fca0000000000 */
[----:B------:R-:W-:Y:S01]  /*3750*/  FSEL R89, R37, 1, P0 ;  /* 0x3f80000025597808 */ /* 0x000fe20000000000 */
[----:B------:R0:W-:Y:S06]  /*3760*/  MEMBAR.ALL.CTA ;  /* 0x0000000000007992 */ /* 0x0001ec0000008000 */
[----:B0-----:R-:W0:Y:S02]  /*3770*/  FENCE.VIEW.ASYNC.S ;  /* 0x00000000000073c6 */ /* 0x001e240000000000 */
[----:B0-----:R-:W-:Y:S06]  /*3780*/  BAR.SYNC.DEFER_BLOCKING 0x0 ;  /* 0x0000000000007b1d */ /* 0x001fec0000010000 */
[----:B------:R-:W-:Y:S05]  /*3790*/  @!P1 BRA `(.L_x_11) ;  /* 0x0000000000d89947 */ /* 0x000fea0003800000 */
[----:B------:R-:W-:Y:S01]  /*37a0*/  UIADD3 UR5, UPT, UPT, UR7, 0x2000, URZ ;  /* 0x0000200007057890 */ /* 0x000fe2000fffe0ff */
[----:B------:R-:W-:Y:S01]  /*37b0*/  BSSY.RECONVERGENT B0, `(.L_x_12) ;  /* 0x0000033000007945 */ /* 0x000fe20003800200 */
[----:B------:R-:W-:Y:S01]  /*37c0*/  UMOV UR4, URZ ;  /* 0x000000ff00047c82 */ /* 0x000fe20008000000 */
[----:B------:R-:W-:Y:S02]  /*37d0*/  UIADD3 UR12, UPT, UPT, UR8, 0xa8, URZ ;  /* 0x000000a8080c7890 */ /* 0x000fe4000fffe0ff */
[----:B------:R-:W-:Y:S02]  /*37e0*/  USHF.R.U32.HI UR5, URZ, 0x4, UR5 ;  /* 0x00000004ff057899 */ /* 0x000fe40008011605 */
[----:B------:R-:W-:Y:S02]  /*37f0*/  UIADD3 UR20, UPT, UPT, UR8, 0xb0, URZ ;  /* 0x000000b008147890 */ /* 0x000fe4000fffe0ff */
[----:B------:R-:W-:Y:S02]  /*3800*/  USGXT.U32 UR18, UR5, 0xe ;  /* 0x0000000e0512789a */ /* 0x000fe40008000000 */
[----:B------:R-:W-:-:S02]  /*3810*/  UIADD3 UR32, UPT, UPT, UR8, 0xb8, URZ ;  /* 0x000000b808207890 */ /* 0x000fc4000fffe0ff */
[----:B------:R-:W-:Y:S02]  /*3820*/  UIADD3 UR38, UP1, UPT, UR18, 0x2, URZ ;  /* 0x0000000212267890 */ /* 0x000fe4000ff3e0ff */
[----:B------:R-:W-:Y:S02]  /*3830*/  UIADD3 UR33, UPT, UPT, UR8, 0x10, URZ ;  /* 0x0000001008217890 */ /* 0x000fe4000fffe0ff */
[----:B------:R-:W-:Y:S02]  /*3840*/  UIADD3.X UR39, UPT, UPT, UR4, 0x40004040, URZ, UP1, !UPT ;  /* 0x4000404004277890 */ /* 0x000fe40008ffe4ff */
[----:B------:R-:W-:Y:S02]  /*3850*/  UIADD3 UR34, UPT, UPT, UR8, 0xc0, URZ ;  /* 0x000000c008227890 */ /* 0x000fe4000fffe0ff */
[----:B------:R-:W-:Y:S02]  /*3860*/  UIADD3.64 UR4, UPT, UPT, UR38, 0x2, URZ ;  /* 0x0000000226047897 */ /* 0x000fe4000fffe0ff */
[----:B------:R-:W-:Y:S01]  /*3870*/  UIADD3.64 UR30, UPT, UPT, UR38, 0x4, URZ ;  /* 0x00000004261e7897 */ /* 0x000fe2000fffe0ff */
[----:B------:R-:W-:Y:S01]  /*3880*/  ELECT P0, URZ, PT ;  /* 0x0000000000ff782f */ /* 0x000fe20003800000 */
[----:B------:R-:W-:-:S02]  /*3890*/  UIADD3 UR44, UPT, UPT, UR8, 0x10, URZ ;  /* 0x00000010082c7890 */ /* 0x000fc4000fffe0ff */
[----:B------:R-:W-:Y:S02]  /*38a0*/  UIADD3 UR35, UPT, UPT, UR8, 0xc8, URZ ;  /* 0x000000c808237890 */ /* 0x000fe4000fffe0ff */
[----:B------:R-:W-:Y:S02]  /*38b0*/  UIADD3 UR45, UPT, UPT, UR8, 0x10, URZ ;  /* 0x00000010082d7890 */ /* 0x000fe4000fffe0ff */
[----:B------:R-:W-:Y:S01]  /*38c0*/  UIADD3 UR36, UPT, UPT, UR8, 0xd0, URZ ;  /* 0x000000d008247890 */ /* 0x000fe2000fffe0ff */
[----:B------:R-:W-:Y:S01]  /*38d0*/  UMOV UR26, 0x0 ;  /* 0x00000000001a7882 */ /* 0x000fe20000000000 */
[----:B------:R-:W-:Y:S01]  /*38e0*/  UMOV UR27, 0x8040010 ;  /* 0x08040010001b7882 */ /* 0x000fe20000000000 */
[----:B------:R-:W-:Y:S02]  /*38f0*/  UIADD3 UR50, UPT, UPT, UR8, 0x10, URZ ;  /* 0x0000001008327890 */ /* 0x000fe4000fffe0ff */
[----:B------:R-:W-:Y:S01]  /*3900*/  UIADD3 UR37, UPT, UPT, UR8, 0xd8, URZ ;  /* 0x000000d808257890 */ /* 0x000fe2000fffe0ff */
[----:B------:R-:W-:Y:S01]  /*3910*/  UMOV UR19, 0x40004040 ;  /* 0x4000404000137882 */ /* 0x000fe20000000000 */
[----:B------:R-:W-:Y:S01]  /*3920*/  UMOV UR22, 0x0 ;  /* 0x0000000000167882 */ /* 0x000fe20000000000 */
[----:B------:R-:W-:Y:S01]  /*3930*/  UMOV UR23, 0x8040010 ;  /* 0x0804001000177882 */ /* 0x000fe20000000000 */
[----:B------:R-:W-:Y:S01]  /*3940*/  UMOV UR28, 0x0 ;  /* 0x00000000001c7882 */ /* 0x000fe20000000000 */
[----:B------:R-:W-:Y:S01]  /*3950*/  UMOV UR29, 0x8040010 ;  /* 0x08040010001d7882 */ /* 0x000fe20000000000 */
[----:B------:R0:W-:Y:S01]  /*3960*/  UTCHMMA tmem[UR14], gdesc[UR18], tmem[UR8], tmem[UR26], idesc[UR27], UPT ;  /* 0x00ff1a120e0079ea */ /* 0x0001e2000b800008 */
        /* <DEDUP_REMOVED lines=15> */
[----:B------:R0:W-:Y:S01]  /*3a60*/  UTCHMMA tmem[UR36], gdesc[UR4], tmem[UR45], tmem[UR48], idesc[UR49], UPT ;  /* 0x00ff3004240079ea */ /* 0x0001e2000b80002d */
[----:B------:R0:W-:Y:S01]  /*3a70*/  UTCHMMA tmem[UR37], gdesc[UR30], tmem[UR50], tmem[UR52], idesc[UR53], UPT ;  /* 0x00ff341e250079ea */ /* 0x0001e2000b800032 */
[----:B------:R-:W-:Y:S05]  /*3a80*/  @!P0 BRA `(.L_x_13) ;  /* 0x0000000000148947 */ /* 0x000fea0003800000 */
[----:B0-----:R-:W-:Y:S01]  /*3a90*/  UMOV UR4, UR17 ;  /* 0x0000001100047c82 */ /* 0x001fe20008000000 */
[----:B------:R-:W-:Y:S02]  /*3aa0*/  UMOV UR5, URZ ;  /* 0x000000ff00057c82 */ /* 0x000fe40008000000 */
[----:B------:R-:W-:Y:S02]  /*3ab0*/  UMOV UR4, UR4 ;  /* 0x0000000400047c82 */ /* 0x000fe40008000000 */
[----:B------:R2:W-:Y:S01]  /*3ac0*/  UTCBAR [UR4], URZ ;  /* 0x000000ff040073e9 */ /* 0x0005e200080000ff */
[----:B------:R-:W-:Y:S02]  /*3ad0*/  NOP ;  /* 0x0000000000007918 */ /* 0x000fe40000000000 */
.L_x_13:
[----:B0-2---:R-:W-:Y:S05]  /*3ae0*/  BSYNC.RECONVERGENT B0 ;  /* 0x0000000000007941 */ /* 0x005fea0003800200 */
.L_x_12:
[----:B------:R-:W-:Y:S05]  /*3af0*/  BRA `(.L_x_14) ;  /* 0x0000000000087947 */ /* 0x000fea0003800000 */
.L_x_11:
[----:B------:R-:W-:-:S13]  /*3b00*/  ISETP.GE.AND P0, PT, R90, RZ, PT ;  /* 0x000000ff5a00720c */ /* 0x000fda0003f06270 */
[----:B------:R-:W-:Y:S05]  /*3b10*/  @!P0 BRA `(.L_x_15) ;  /* 0x0000004800d48947 */ /* 0x000fea0003800000 */
.L_x_14:
[----:B------:R-:W-:Y:S01]  /*3b20*/  UIADD3 UR4, UPT, UPT, UR7, 0x3000, URZ ;  /* 0x0000300007047890 */ /* 0x000fe2000fffe0ff */
[----:B------:R-:W-:Y:S01]  /*3b30*/  IMAD.SHL.U32 R87, R87, 0x40, RZ ;  /* 0x0000004057577824 */ /* 0x000fe200078e00ff */
[----:B------:R-:W-:Y:S01]  /*3b40*/  USHF.R.U32.HI UR22, URZ, 0x4, UR7 ;  /* 0x00000004ff167899 */ /* 0x000fe20008011607 */
[----:B------:R-:W-:Y:S01]  /*3b50*/  VIADD R90, R90, 0xc0 ;  /* 0x000000c05a5a7836 */ /* 0x000fe20000000000 */
[----:B------:R-:W-:Y:S01]  /*3b60*/  USHF.R.U32.HI UR12, URZ, 0x4, UR4 ;  /* 0x00000004ff0c7899 */ /* 0x000fe20008011604 */
[----:B------:R-:W-:Y:S01]  /*3b70*/  IMAD.MOV.U32 R96, RZ, RZ, RZ ;  /* 0x000000ffff607224 */ /* 0x000fe200078e00ff */
[----:B------:R-:W-:Y:S01]  /*3b80*/  USHF.L.U32 UR18, UR13, 0x6, URZ ;  /* 0x000000060d127899 */ /* 0x000fe200080006ff */
[----:B------:R-:W-:Y:S01]  /*3b90*/  IMAD.MOV.U32 R91, RZ, RZ, RZ ;  /* 0x000000ffff5b7224 */ /* 0x000fe200078e00ff */
[----:B------:R-:W-:Y:S01]  /*3ba0*/  USGXT.U32 UR12, UR12, 0xe ;  /* 0x0000000e0c0c789a */ /* 0x000fe20008000000 */
[----:B------:R-:W-:Y:S01]  /*3bb0*/  IMAD.MOV.U32 R105, RZ, RZ, RZ ;  /* 0x000000ffff697224 */ /* 0x000fe200078e00ff */
[----:B------:R-:W-:Y:S01]  /*3bc0*/  USGXT.U32 UR22, UR22, 0xe ;  /* 0x0000000e1616789a */ /* 0x000fe20008000000 */
[----:B------:R-:W-:Y:S01]  /*3bd0*/  IMAD.MOV.U32 R92, RZ, RZ, RZ ;  /* 0x000000ffff5c7224 */ /* 0x000fe200078e00ff */
[----:B------:R-:W-:Y:S01]  /*3be0*/  UIADD3 UR28, UP2, UPT, UR12, 0x2, URZ ;  /* 0x000000020c1c7890 */ /* 0x000fe2000ff5e0ff */
[----:B------:R-:W-:Y:S01]  /*3bf0*/  IMAD.MOV.U32 R93, RZ, RZ, R87 ;  /* 0x000000ffff5d7224 */ /* 0x000fe200078e0057 */
[----:B------:R-:W-:Y:S01]  /*3c00*/  UMOV UR4, URZ ;  /* 0x000000ff00047c82 */ /* 0x000fe20008000000 */
[----:B------:R-:W-:Y:S01]  /*3c10*/  USHF.R.U32.HI UR16, URZ, 0x4, UR16 ;  /* 0x00000004ff107899 */ /* 0x000fe20008011610 */
[----:B------:R-:W-:Y:S01]  /*3c20*/  IMAD.U32 R95, RZ, RZ, UR18 ;  /* 0x00000012ff5f7e24 */ /* 0x000fe2000f8e00ff */
[----:B------:R-:W-:-:S02]  /*3c30*/  UIADD3.X UR29, UPT, UPT, UR4, 0x40004040, URZ, UP2, !UPT ;  /* 0x40004040041d7890 */ /* 0x000fc400097fe4ff */
[----:B------:R-:W-:Y:S01]  /*3c40*/  UIADD3 UR30, UP2, UPT, UR22, 0x800100, URZ ;  /* 0x00800100161e7890 */ /* 0x000fe2000ff5e0ff */
[----:B------:R-:W-:Y:S01]  /*3c50*/  UMOV UR5, URZ ;  /* 0x000000ff00057c82 */ /* 0x000fe20008000000 */
[----:B------:R-:W-:Y:S01]  /*3c60*/  UMOV UR26, UR17 ;  /* 0x00000011001a7c82 */ /* 0x000fe20008000000 */
[----:B------:R-:W-:Y:S01]  /*3c70*/  UISETP.NE.U32.AND UP1, UPT, UR21, URZ, UPT ;  /* 0x000000ff1500728c */ /* 0x000fe2000bf25070 */
[----:B------:R-:W0:Y:S01]  /*3c80*/  LDCU UR27, c[0x0][0x3a8] ;  /* 0x00007500ff1b77ac */ /* 0x000e220008000800 */
[----:B------:R-:W-:Y:S02]  /*3c90*/  USGXT.U32 UR16, UR16, 0xe ;  /* 0x0000000e1010789a */ /* 0x000fe40008000000 */
[----:B------:R-:W-:Y:S02]  /*3ca0*/  ULOP3.LUT UR22, UR22, 0x800000, URZ, 0xfc, !UPT ;  /* 0x0080000016167892 */ /* 0x000fe4000f8efcff */
[----:B------:R-:W-:Y:S02]  /*3cb0*/  UIADD3.X UR31, UPT, UPT, UR5, 0x40004040, URZ, UP2, !UPT ;  /* 0x40004040051f7890 */ /* 0x000fe400097fe4ff */
[----:B------:R-:W-:-:S02]  /*3cc0*/  UIADD3.64 UR32, UPT, UPT, UR28, 0x2, URZ ;  /* 0x000000021c207897 */ /* 0x000fc4000fffe0ff */
[----:B------:R-:W-:Y:S01]  /*3cd0*/  UIADD3.64 UR34, UPT, UPT, UR28, 0x4, URZ ;  /* 0x000000041c227897 */ /* 0x000fe2000fffe0ff */
[----:B------:R-:W-:Y:S01]  /*3ce0*/  UMOV UR19, 0x1 ;  /* 0x0000000100137882 */ /* 0x000fe20000000000 */
[----:B------:R-:W-:Y:S01]  /*3cf0*/  UMOV UR17, 0xc0004010 ;  /* 0xc000401000117882 */ /* 0x000fe20000000000 */
[----:B------:R-:W-:-:S09]  /*3d00*/  UMOV UR13, 0x40004040 ;  /* 0x40004040000d7882 */ /* 0x000fd20000000000 */
.L_x_20:
[----:B-1----:R-:W-:-:S04]  /*3d10*/  IMAD.WIDE R6, R93, 0x2, R74 ;  /* 0x000000025d067825 */ /* 0x002fc800078e024a */
[C---:B------:R-:W-:Y:S02]  /*3d20*/  IMAD.WIDE R4, R93.reuse, 0x2, R76 ;  /* 0x000000025d047825 */ /* 0x040fe400078e024c */
[----:B------:R1:W2:Y:S02]  /*3d30*/  LDG.E.U16 R6, desc[UR24][R6.64] ;  /* 0x0000001806067981 */ /* 0x0002a4000c1e1500 */
[C---:B------:R-:W-:Y:S02]  /*3d40*/  IMAD.WIDE R8, R93.reuse, 0x2, R72 ;  /* 0x000000025d087825 */ /* 0x040fe400078e0248 */
[----:B------:R-:W3:Y:S02]  /*3d50*/  LDG.E.U16 R4, desc[UR24][R4.64] ;  /* 0x0000001804047981 */ /* 0x000ee4000c1e1500 */
[----:B------:R-:W-:Y:S02]  /*3d60*/  IMAD.WIDE R10, R93, 0x2, R70 ;  /* 0x000000025d0a7825 */ /* 0x000fe400078e0246 */
[----:B------:R4:W5:Y:S04]  /*3d70*/  LDG.E.U16 R8, desc[UR24][R8.64] ;  /* 0x0000001808087981 */ /* 0x000968000c1e1500 */
[----:B------:R0:W3:Y:S01]  /*3d80*/  LDG.E.U16 R10, desc[UR24][R10.64] ;  /* 0x000000180a0a7981 */ /* 0x0000e2000c1e1500 */
[----:B------:R-:W-:-:S02]  /*3d90*/  IADD3 R13, P2, PT, R91, 0x75, RZ ;  /* 0x000000755b0d7810 */ /* 0x000fc40007f5e0ff */
[----:B-1----:R-:W-:Y:S02]  /*3da0*/  IADD3 R7, P0, PT, R91, 0x42, RZ ;  /* 0x000000425b077810 */ /* 0x002fe40007f1e0ff */
[----:B------:R-:W-:Y:S02]  /*3db0*/  ISETP.GT.U32.AND P4, PT, R13, R2, PT ;  /* 0x000000020d00720c */ /* 0x000fe40003f84070 */
[C---:B------:R-:W-:Y:S02]  /*3dc0*/  IADD3 R13, P3, PT, R91.reuse, 0x41, RZ ;  /* 0x000000415b0d7810 */ /* 0x040fe40007f7e0ff */
[C---:B------:R-:W-:Y:S01]  /*3dd0*/  IADD3 R15, P1, PT, R91.reuse, 0x43, RZ ;  /* 0x000000435b0f7810 */ /* 0x040fe20007f3e0ff */
[--C-:B----4-:R-:W-:Y:S01]  /*3de0*/  IMAD.X R9, RZ, RZ, R105.reuse, P0 ;  /* 0x000000ffff097224 */ /* 0x110fe200000e0669 */
[C---:B------:R-:W-:Y:S01]  /*3df0*/  IADD3 R119, P0, PT, R91.reuse, 0x45, RZ ;  /* 0x000000455b777810 */ /* 0x040fe20007f1e0ff */
[--C-:B------:R-:W-:Y:S01]  /*3e00*/  IMAD.X R5, RZ, RZ, R105.reuse, P3 ;  /* 0x000000ffff057224 */ /* 0x100fe200018e0669 */
[C---:B------:R-:W-:Y:S01]  /*3e10*/  IADD3 R17, P3, PT, R91.reuse, 0x44, RZ ;  /* 0x000000445b117810 */ /* 0x040fe20007f7e0ff */
[--C-:B0-----:R-:W-:Y:S01]  /*3e20*/  IMAD.X R11, RZ, RZ, R105.reuse, P1 ;  /* 0x000000ffff0b7224 */ /* 0x101fe200008e0669 */
[C---:B------:R-:W-:Y:S01]  /*3e30*/  IADD3 R123, P1, PT, R91.reuse, 0x46, RZ ;  /* 0x000000465b7b7810 */ /* 0x040fe20007f3e0ff */
[----:B------:R-:W-:Y:S01]  /*3e40*/  IMAD.X R142, RZ, RZ, R105, P0 ;  /* 0x000000ffff8e7224 */ /* 0x000fe200000e0669 */
[----:B------:R-:W-:-:S03]  /*3e50*/  IADD3 R115, P0, PT, R91, 0x48, RZ ;  /* 0x000000485b737810 */ /* 0x000fc60007f1e0ff */
[--C-:B------:R-:W-:Y:S01]  /*3e60*/  IMAD.X R138, RZ, RZ, R105.reuse, P1 ;  /* 0x000000ffff8a7224 */ /* 0x100fe200008e0669 */
        /* <DEDUP_REMOVED lines=32> */
[C---:B------:R-:W-:Y:S02]  /*4070*/  IADD3 R21, P1, PT, R91.reuse, 0x61, RZ ;  /* 0x000000615b157810 */ /* 0x040fe40007f3e0ff */
[----:B------:R-:W-:Y:S01]  /*4080*/  LOP3.LUT P5, RZ, R0, 0xff, RZ, 0xc0, !PT ;  /* 0x000000ff00ff7812 */ /* 0x000fe200078ac0ff */
[--C-:B------:R-:W-:Y:S01]  /*4090*/  IMAD.X R12, RZ, RZ, R105.reuse, P0 ;  /* 0x000000ffff0c7224 */ /* 0x100fe200000e0669 */
[C---:B------:R-:W-:Y:S01]  /*40a0*/  IADD3 R25, P0, PT, R91.reuse, 0x63, RZ ;  /* 0x000000635b197810 */ /* 0x040fe20007f1e0ff */
[----:B------:R-:W-:Y:S01]  /*40b0*/  IMAD.X R14, RZ, RZ, R105, P1 ;  /* 0x000000ffff0e7224 */ /* 0x000fe200008e0669 */
[----:B------:R-:W-:Y:S01]  /*40c0*/  UMOV UR4, 0x1 ;  /* 0x0000000100047882 */ /* 0x000fe20000000000 */
[----:B------:R-:W-:Y:S01]  /*40d0*/  IADD3 R27, P1, PT, R91, 0x64, RZ ;  /* 0x000000645b1b7810 */ /* 0x000fe20007f3e0ff */
[----:B------:R-:W-:-:S04]  /*40e0*/  @!UP0 UIADD3 UR4, UPT, UPT, -UR4, 0x100000, URZ ;  /* 0x0010000004048890 */ /* 0x000fc8000fffe1ff */
[----:B------:R-:W-:Y:S02]  /*40f0*/  @!UP0 USHF.L.U32 UR5, UR4, 0xb, URZ ;  /* 0x0000000b04058899 */ /* 0x000fe400080006ff */
[----:B------:R-:W-:Y:S01]  /*4100*/  @!UP0 USHF.L.U32 UR4, UR4, 0x1, URZ ;  /* 0x0000000104048899 */ /* 0x000fe200080006ff */
[--C-:B------:R-:W-:Y:S01]  /*4110*/  IMAD.X R18, RZ, RZ, R105.reuse, P0 ;  /* 0x000000ffff127224 */ /* 0x100fe200000e0669 */
[C---:B------:R-:W-:Y:S01]  /*4120*/  IADD3 R31, P0, PT, R91.reuse, 0x66, RZ ;  /* 0x000000665b1f7810 */ /* 0x040fe20007f1e0ff */
[--C-:B------:R-:W-:Y:S01]  /*4130*/  IMAD.X R20, RZ, RZ, R105.reuse, P1 ;  /* 0x000000ffff147224 */ /* 0x100fe200008e0669 */
[C---:B------:R-:W-:Y:S01]  /*4140*/  IADD3 R33, P1, PT, R91.reuse, 0x67, RZ ;  /* 0x000000675b217810 */ /* 0x040fe20007f3e0ff */
[----:B------:R-:W-:Y:S02]  /*4150*/  VOTEU.ALL UP2, P5 ;  /* 0x0000000000ff7886 */ /* 0x000fe40002840000 */
        /* <DEDUP_REMOVED lines=18> */
[----:B--2---:R0:W-:Y:S02]  /*4280*/  STS.U16 [R3+UR7+0x2a00], R6 ;  /* 0x002a000603007988 */ /* 0x0041e40008000407 */
[----:B0-----:R-:W-:Y:S01]  /*4290*/  IMAD.X R6, RZ, RZ, R105, P3 ;  /* 0x000000ffff067224 */ /* 0x001fe200018e0669 */
[----:B------:R-:W-:-:S05]  /*42a0*/  IADD3 R113, P3, PT, R91, 0x47, RZ ;  /* 0x000000475b717810 */ /* 0x000fca0007f7e0ff */
[----:B------:R-:W-:Y:S01]  /*42b0*/  IMAD.X R163, RZ, RZ, R105, P3 ;  /* 0x000000ffffa37224 */ /* 0x000fe200018e0669 */
        /* <DEDUP_REMOVED lines=17> */
[--C-:B------:R-:W-:Y:S01]  /*43d0*/  IMAD.X R16, RZ, RZ, R105.reuse, P3 ;  /* 0x000000ffff107224 */ /* 0x100fe200018e0669 */
[C---:B------:R-:W-:Y:S01]  /*43e0*/  IADD3 R29, P3, PT, R91.reuse, 0x65, RZ ;  /* 0x000000655b1d7810 */ /* 0x040fe20007f7e0ff */
[----:B---3--:R0:W-:Y:S04]  /*43f0*/  STS.U16 [R3+UR7+0x2800], R4 ;  /* 0x0028000403007988 */ /* 0x0081e80008000407 */
[--C-:B------:R-:W-:Y:S01]  /*4400*/  IMAD.X R22, RZ, RZ, R105.reuse, P3 ;  /* 0x000000ffff167224 */ /* 0x100fe200018e0669 */
[C---:B------:R-:W-:Y:S01]  /*4410*/  IADD3 R153, P3, PT, R91.reuse, 0x68, RZ ;  /* 0x000000685b997810 */ /* 0x040fe20007f7e0ff */
[----:B-----5:R1:W-:Y:S04]  /*4420*/  STS.U16 [R3+UR7+0x2c00], R8 ;  /* 0x002c000803007988 */ /* 0x0203e80008000407 */
[----:B------:R1:W-:Y:S01]  /*4430*/  STS.U16 [R3+UR7+0x2e00], R10 ;  /* 0x002e000a03007988 */ /* 0x0003e20008000407 */
[----:B------:R-:W-:Y:S01]  /*4440*/  IMAD.X R102, RZ, RZ, R105, P3 ;  /* 0x000000ffff667224 */ /* 0x000fe200018e0669 */
[----:B------:R2:W-:Y:S06]  /*4450*/  MEMBAR.ALL.CTA ;  /* 0x0000000000007992 */ /* 0x0005ec0000008000 */
[----:B--2---:R-:W-:Y:S04]  /*4460*/  FENCE.VIEW.ASYNC.S ;  /* 0x00000000000073c6 */ /* 0x004fe80000000000 */
[----:B------:R-:W2:Y:S02]  /*4470*/  FENCE.VIEW.ASYNC.S ;  /* 0x00000000000073c6 */ /* 0x000ea40000000000 */
[----:B--2---:R1:W2:Y:S02]  /*4480*/  @!UP2 SYNCS.EXCH.64 URZ, [UR7+0x3810], UR4 ;  /* 0x0038100407ffa5b2 */ /* 0x0042a40008000100 */
[----:B--2---:R-:W-:Y:S01]  /*4490*/  BAR.SYNC.DEFER_BLOCKING 0x0 ;  /* 0x0000000000007b1d */ /* 0x004fe20000010000 */
[----:B------:R-:W-:-:S05]  /*44a0*/  IADD3 R155, P3, PT, R91, 0x6b, RZ ;  /* 0x0000006b5b9b7810 */ /* 0x000fca0007f7e0ff */
[----:B------:R-:W-:Y:S01]  /*44b0*/  IMAD.X R104, RZ, RZ, R105, P3 ;  /* 0x000000ffff687224 */ /* 0x000fe200018e0669 */
[----:B------:R-:W-:-:S05]  /*44c0*/  IADD3 R39, P3, PT, R91, 0x6e, RZ ;  /* 0x0000006e5b277810 */ /* 0x000fca0007f7e0ff */
[--C-:B------:R-:W-:Y:S01]  /*44d0*/  IMAD.X R98, RZ, RZ, R105.reuse, P3 ;  /* 0x000000ffff627224 */ /* 0x100fe200018e0669 */
[----:B------:R-:W-:Y:S01]  /*44e0*/  IADD3 R45, P3, PT, R91, 0x71, RZ ;  /* 0x000000715b2d7810 */ /* 0x000fe20007f7e0ff */
[----:B0-----:R-:W-:-:S04]  /*44f0*/  IMAD.X R4, RZ, RZ, R105, P1 ;  /* 0x000000ffff047224 */ /* 0x001fc800008e0669 */
[----:B------:R-:W-:Y:S01]  /*4500*/  IMAD.X R36, RZ, RZ, R105, P3 ;  /* 0x000000ffff247224 */ /* 0x000fe200018e0669 */
[----:B------:R-:W-:Y:S01]  /*4510*/  IADD3 R51, P3, PT, R91, 0x74, RZ ;  /* 0x000000745b337810 */ /* 0x000fe20007f7e0ff */
[----:B-1----:R-:W-:-:S12]  /*4520*/  BRA.U UP1, `(.L_x_16) ;  /* 0x0000000101347547 */ /* 0x002fd8000b800000 */
[----:B------:R-:W-:Y:S02]  /*4530*/  UIADD3 UR36, UPT, UPT, UR8, 0x60, URZ ;  /* 0x0000006008247890 */ /* 0x000fe4000fffe0ff */
[----:B------:R-:W-:Y:S01]  /*4540*/  UIADD3 UR4, UPT, UPT, UR7, 0x3810, URZ ;  /* 0x0000381007047890 */ /* 0x000fe2000fffe0ff */
[----:B------:R-:W-:Y:S01]  /*4550*/  UMOV UR23, 0x40004040 ;  /* 0x4000404000177882 */ /* 0x000fe20000000000 */
[----:B------:R-:W-:Y:S01]  /*4560*/  UMOV UR20, 0x0 ;  /* 0x0000000000147882 */ /* 0x000fe20000000000 */
[----:B------:R-:W-:Y:S01]  /*4570*/  UMOV UR21, 0x8108010 ;  /* 0x0810801000157882 */ /* 0x000fe20000000000 */
[----:B------:R-:W-:Y:S01]  /*4580*/  UMOV UR5, URZ ;  /* 0x000000ff00057c82 */ /* 0x000fe20008000000 */
[----:B------:R-:W-:Y:S01]  /*4590*/  UMOV UR38, 0x0 ;  /* 0x0000000000267882 */ /* 0x000fe20000000000 */
[----:B------:R-:W-:Y:S01]  /*45a0*/  UMOV UR39, 0x8108010 ;  /* 0x0810801000277882 */ /* 0x000fe20000000000 */
[----:B------:R0:W-:Y:S01]  /*45b0*/  UTCHMMA gdesc[UR22], gdesc[UR16], tmem[UR10], tmem[UR20], idesc[UR21], !UPT ;  /* 0x00ff1410160075ea */ /* 0x0001e2000f80000a */
[----:B------:R-:W-:Y:S01]  /*45c0*/  UMOV UR4, UR4 ;  /* 0x0000000400047c82 */ /* 0x000fe20008000000 */
[----:B------:R0:W-:Y:S01]  /*45d0*/  UTCHMMA gdesc[UR30], gdesc[UR16], tmem[UR36], tmem[UR38], idesc[UR39], !UPT ;  /* 0x00ff26101e0075ea */ /* 0x0001e2000f800024 */
[----:B------:R0:W-:Y:S01]  /*45e0*/  UTCBAR [UR4], URZ ;  /* 0x000000ff040073e9 */ /* 0x0001e200080000ff */
[----:B------:R-:W-:-:S02]  /*45f0*/  NOP ;  /* 0x0000000000007918 */ /* 0x000fc40000000000 */
.L_x_16:
[----:B------:R-:W1:Y:S01]  /*4600*/  SYNCS.PHASECHK.TRANS64.TRYWAIT P1, [UR7+0x3810], RZ ;  /* 0x003810ffff0075a7 */ /* 0x000e620008021107 */
[--C-:B------:R-:W-:Y:S01]  /*4610*/  IMAD.X R8, RZ, RZ, R105.reuse, P3 ;  /* 0x000000ffff087224 */ /* 0x100fe200018e0669 */
[C---:B------:R-:W-:Y:S01]  /*4620*/  IADD3 R55, P3, PT, R91.reuse, 0x77, RZ ;  /* 0x000000775b377810 */ /* 0x040fe20007f7e0ff */
        /* <DEDUP_REMOVED lines=9> */
[----:B------:R-:W-:Y:S01]  /*46c0*/  IADD3 R65, P0, PT, R91, 0x7c, RZ ;  /* 0x0000007c5b417810 */ /* 0x000fe20007f1e0ff */
[--C-:B------:R-:W-:Y:S01]  /*46d0*/  IMAD.X R48, RZ, RZ, R105.reuse, P3 ;  /* 0x000000ffff307224 */ /* 0x100fe200018e0669 */
[----:B------:R-:W-:Y:S01]  /*46e0*/  ISETP.GT.U32.AND P3, PT, R51, R2, PT ;  /* 0x000000023300720c */ /* 0x000fe20003f64070 */
        /* <DEDUP_REMOVED lines=9> */
[-C--:B------:R-:W-:Y:S01]  /*4780*/  ISETP.GT.U32.AND P2, PT, R55, R2.reuse, PT ;  /* 0x000000023700720c */ /* 0x080fe20003f44070 */
[----:B------:R-:W-:Y:S01]  /*4790*/  IMAD.X R105, RZ, RZ, R105, P0 ;  /* 0x000000ffff697224 */ /* 0x000fe200000e0669 */
[----:B------:R-:W-:Y:S01]  /*47a0*/  ISETP.GT.U32.AND P0, PT, R53, R2, PT ;  /* 0x000000023500720c */ /* 0x000fe20003f04070 */
[----:B-1----:R-:W-:-:S12]  /*47b0*/  @!P1 BRA `(.L_x_17) ;  /* 0x0000004c00749947 */ /* 0x002fd80003800000 */
.L_x_25:
[----:B------:R-:W-:Y:S01]  /*47c0*/  BAR.SYNC.DEFER_BLOCKING 0x0 ;  /* 0x0000000000007b1d */ /* 0x000fe20000010000 */
[----:B------:R-:W-:Y:S02]  /*47d0*/  ISETP.GT.U32.AND.EX P5, PT, R10, RZ, PT, P4 ;  /* 0x000000ff0a00720c */ /* 0x000fe40003fa4140 */
[----:B------:R-:W-:Y:S02]  /*47e0*/  ISETP.GT.U32.AND.EX P4, PT, R8, RZ, PT, P3 ;  /* 0x000000ff0800720c */ /* 0x000fe40003f84130 */
[----:B------:R-:W-:Y:S02]  /*47f0*/  LOP3.LUT R69, R69, 0xfffffffb, RZ, 0xc0, !PT ;  /* 0xfffffffb45457812 */ /* 0x000fe400078ec0ff */
[----:B------:R-:W-:Y:S02]  /*4800*/  ISETP.GT.U32.AND.EX P3, PT, R42, RZ, PT, P2 ;  /* 0x000000ff2a00720c */ /* 0x000fe40003f64120 */
[----:B------:R-:W-:Y:S02]  /*4810*/  ISETP.GT.U32.AND P1, PT, R45, R2, PT ;  /* 0x000000022d00720c */ /* 0x000fe40003f24070 */
[----:B------:R-:W-:-:S02]  /*4820*/  ISETP.GT.U32.AND.EX P0, PT, R40, RZ, PT, P0 ;  /* 0x000000ff2800720c */ /* 0x000fc40003f04100 */
[----:B------:R-:W-:Y:S02]  /*4830*/  ISETP.GT.U32.AND.EX P2, PT, R36, RZ, PT, P1 ;  /* 0x000000ff2400720c */ /* 0x000fe40003f44110 */
[----:B------:R-:W-:Y:S02]  /*4840*/  @P5 LOP3.LUT R69, R69, 0x4, RZ, 0xfc, !PT ;  /* 0x0000000445455812 */ /* 0x000fe400078efcff */
[-C--:B------:R-:W-:Y:S02]  /*4850*/  ISETP.GT.U32.AND P1, PT, R43, R2.reuse, PT ;  /* 0x000000022b00720c */ /* 0x080fe40003f24070 */
[----:B------:R-:W-:Y:S02]  /*4860*/  LOP3.LUT R69, R69, 0xfffffffd, RZ, 0xc0, !PT ;  /* 0xfffffffd45457812 */ /* 0x000fe400078ec0ff */
[----:B------:R-:W-:Y:S02]  /*4870*/  ISETP.GT.U32.AND P5, PT, R13, R2, PT ;  /* 0x000000020d00720c */ /* 0x000fe40003fa4070 */
[----:B------:R-:W-:-:S02]  /*4880*/  @P4 LOP3.LUT R69, R69, 0x2, RZ, 0xfc, !PT ;  /* 0x0000000245454812 */ /* 0x000fc400078efcff */
[----:B------:R-:W-:Y:S02]  /*4890*/  ISETP.GT.U32.AND.EX P1, PT, R34, RZ, PT, P1 ;  /* 0x000000ff2200720c */ /* 0x000fe40003f24110 */
[----:B------:R-:W-:Y:S02]  /*48a0*/  LOP3.LUT R69, R69, 0xfffffffe, RZ, 0xc0, !PT ;  /* 0xfffffffe45457812 */ /* 0x000fe400078ec0ff */
[----:B------:R-:W-:Y:S02]  /*48b0*/  ISETP.GT.U32.AND.EX P5, PT, R5, RZ, PT, P5 ;  /* 0x000000ff0500720c */ /* 0x000fe40003fa4150 */
[----:B------:R-:W-:Y:S02]  /*48c0*/  @P3 LOP3.LUT R69, R69, 0x1, RZ, 0xfc, !PT ;  /* 0x0000000145453812 */ /* 0x000fe400078efcff */
[----:B------:R-:W-:Y:S02]  /*48d0*/  ISETP.GT.U32.AND P6, PT, R39, R2, PT ;  /* 0x000000022700720c */ /* 0x000fe40003fc4070 */
[----:B------:R-:W-:-:S02]  /*48e0*/  LOP3.LUT R69, R69, 0xfffffff7, RZ, 0xc0, !PT ;  /* 0xfffffff745457812 */ /* 0x000fc400078ec0ff */
[----:B------:R-:W-:Y:S02]  /*48f0*/  ISETP.GT.U32.AND.EX P6, PT, R98, RZ, PT, P6 ;  /* 0x000000ff6200720c */ /* 0x000fe40003fc4160 */
[----:B------:R-:W-:Y:S02]  /*4900*/  @P2 LOP3.LUT R69, R69, 0x8, RZ, 0xfc, !PT ;  /* 0x0000000845452812 */ /* 0x000fe400078efcff */
[-C--:B------:R-:W-:Y:S02]  /*4910*/  ISETP.GT.U32.AND P2, PT, R49, R2.reuse, PT ;  /* 0x000000023100720c */ /* 0x080fe40003f44070 */
[----:B------:R-:W-:Y:S02]  /*4920*/  LOP3.LUT R69, R69, 0xfeffffff, RZ, 0xc0, !PT ;  /* 0xfeffffff45457812 */ /* 0x000fe400078ec0ff */
[----:B------:R-:W-:Y:S02]  /*4930*/  ISETP.GT.U32.AND.EX P4, PT, R4, RZ, PT, P2 ;  /* 0x000000ff0400720c */ /* 0x000fe40003f84120 */
[----:B------:R-:W-:-:S04]  /*4940*/  ISETP.GT.U32.AND P2, PT, R47, R2, PT ;  /* 0x000000022f00720c */ /* 0x000fc80003f44070 */
[----:B------:R-:W-:Y:S02]  /*4950*/  ISETP.GT.U32.AND.EX P3, PT, R38, RZ, PT, P2 ;  /* 0x000000ff2600720c */ /* 0x000fe40003f64120 */
[----:B------:R-:W-:-:S05]  /*4960*/  ISETP.GT.U32.AND P2, PT, R51, R2, PT ;  /* 0x000000023300720c */ /* 0x000fca0003f44070 */
[----:B------:R-:W-:Y:S02]  /*4970*/  @P4 LOP3.LUT R69, R69, 0x1000000, RZ, 0xfc, !PT ;  /* 0x0100000045454812 */ /* 0x000fe400078efcff */
[----:B------:R-:W-:Y:S02]  /*4980*/  ISETP.GT.U32.AND.EX P4, PT, R54, RZ, PT, P2 ;  /* 0x000000ff3600720c */ /* 0x000fe40003f84120 */
[----:B------:R-:W-:Y:S02]  /*4990*/  LOP3.LUT R69, R69, 0xff7fffff, RZ, 0xc0, !PT ;  /* 0xff7fffff45457812 */ /* 0x000fe400078ec0ff */
[----:B------:R-:W-:Y:S02]  /*49a0*/  ISETP.GT.U32.AND P2, PT, R65, R2, PT ;  /* 0x000000024100720c */ /* 0x000fe40003f44070 */
[----:B------:R-:W-:Y:S02]  /*49b0*/  @P3 LOP3.LUT R69, R69, 0x800000, RZ, 0xfc, !PT ;  /* 0x0080000045453812 */ /* 0x000fe400078efcff */
[----:B------:R-:W-:-:S02]  /*49c0*/  ISETP.GT.U32.AND.EX P3, PT, R52, RZ, PT, P2 ;  /* 0x000000ff3400720c */ /* 0x000fc40003f64120 */
[----:B------:R-:W-:Y:S02]  /*49d0*/  LOP3.LUT R69, R69, 0xffbfffff, RZ, 0xc0, !PT ;  /* 0xffbfffff45457812 */ /* 0x000fe400078ec0ff */
[-C--:B------:R-:W-:Y:S02]  /*49e0*/  ISETP.GT.U32.AND P2, PT, R67, R2.reuse, PT ;  /* 0x000000024300720c */ /* 0x080fe40003f44070 */
[----:B------:R-:W-:Y:S02]  /*49f0*/  @P4 LOP3.LUT R69, R69, 0x400000, RZ, 0xfc, !PT ;  /* 0x0040000045454812 */ /* 0x000fe400078efcff */
[----:B------:R-:W-:Y:S02]  /*4a00*/  ISETP.GT.U32.AND.EX P4, PT, R56, RZ, PT, P2 ;  /* 0x000000ff3800720c */ /* 0x000fe40003f84120 */
[----:B------:R-:W-:Y:S02]  /*4a10*/  LOP3.LUT R69, R69, 0xffdfffff, RZ, 0xc0, !PT ;  /* 0xffdfffff45457812 */ /* 0x000fe400078ec0ff */
[----:B------:R-:W-:-:S02]  /*4a20*/  ISETP.GT.U32.AND P2, PT, R59, R2, PT ;  /* 0x000000023b00720c */ /* 0x000fc40003f44070 */
        /* <DEDUP_REMOVED lines=61> */
[-C--:B------:R-:W-:Y:S02]  /*4e00*/  ISETP.GT.U32.AND P4, PT, R7, R2.reuse, PT ;  /* 0x000000020700720c */ /* 0x080fe40003f84070 */
[----:B------:R-:W-:Y:S02]  /*4e10*/  LOP3.LUT R69, R69, 0xfffffeff, RZ, 0xc0, !PT ;  /* 0xfffffeff45457812 */ /* 0x000fe400078ec0ff */
[----:B------:R-:W-:Y:S02]  /*4e20*/  ISETP.GT.U32.AND.EX P2, PT, R6, RZ, PT, P2 ;  /* 0x000000ff0600720c */ /* 0x000fe40003f44120 */
[----:B------:R-:W-:Y:S02]  /*4e30*/  @P3 LOP3.LUT R69, R69, 0x100, RZ, 0xfc, !PT ;  /* 0x0000010045453812 */ /* 0x000fe400078efcff */
[----:B------:R-:W-:-:S02]  /*4e40*/  ISETP.GT.U32.AND P3, PT, R15, R2, PT ;  /* 0x000000020f00720c */ /* 0x000fc40003f64070 */
[----:B------:R-:W-:Y:S02]  /*4e50*/  ISETP.GT.U32.AND.EX P4, PT, R9, RZ, PT, P4 ;  /* 0x000000ff0900720c */ /* 0x000fe40003f84140 */
[----:B------:R-:W-:Y:S02]  /*4e60*/  ISETP.GT.U32.AND.EX P3, PT, R11, RZ, PT, P3 ;  /* 0x000000ff0b00720c */ /* 0x000fe40003f64130 */
[----:B------:R-:W1:Y:S02]  /*4e70*/  LDTM.x64 R4, tmem[UR11] ;  /* 0x0000000b000479ee */ /* 0x000e640008340000 */
[----:B-1----:R-:W-:Y:S01]  /*4e80*/  FMUL R8, R8, UR27 ;  /* 0x0000001b08087c20 */ /* 0x002fe20008400000 */
[----:B------:R-:W-:Y:S01]  /*4e90*/  FMUL R7, R7, UR27 ;  /* 0x0000001b07077c20 */ /* 0x000fe20008400000 */
[----:B------:R-:W-:Y:S01]  /*4ea0*/  FMUL R5, R5, UR27 ;  /* 0x0000001b05057c20 */ /* 0x000fe20008400000 */
[----:B------:R-:W-:Y:S01]  /*4eb0*/  FMUL R6, R6, UR27 ;  /* 0x0000001b06067c20 */ /* 0x000fe20008400000 */
[----:B------:R-:W-:Y:S01]  /*4ec0*/  FMUL R14, R14, UR27 ;  /* 0x0000001b0e0e7c20 */ /* 0x000fe20008400000 */
[----:B------:R-:W-:Y:S01]  /*4ed0*/  FSEL R8, R8, -INF , !P2 ;  /* 0xff80000008087808 */ /* 0x000fe20005000000 */
[----:B------:R-:W-:Y:S01]  /*4ee0*/  FMUL R12, R12, UR27 ;  /* 0x0000001b0c0c7c20 */ /* 0x000fe20008400000 */
[----:B------:R-:W-:Y:S01]  /*4ef0*/  LOP3.LUT P2, RZ, R69, 0x4, RZ, 0xc0, !PT ;  /* 0x0000000445ff7812 */ /* 0x000fe2000784c0ff */
[----:B------:R-:W-:Y:S01]  /*4f00*/  FMUL R16, R16, UR27 ;  /* 0x0000001b10107c20 */ /* 0x000fe20008400000 */
[----:B------:R-:W-:Y:S01]  /*4f10*/  FSEL R7, R7, -INF , !P3 ;  /* 0xff80000007077808 */ /* 0x000fe20005800000 */
[----:B------:R-:W-:Y:S01]  /*4f20*/  FMUL R15, R15, UR27 ;  /* 0x0000001b0f0f7c20 */ /* 0x000fe20008400000 */
[----:B------:R-:W-:Y:S01]  /*4f30*/  SEL R98, RZ, 0x4, !P2 ;  /* 0x00000004ff627807 */ /* 0x000fe20005000000 */
[----:B------:R-:W-:Y:S01]  /*4f40*/  FMUL R11, R11, UR27 ;  /* 0x0000001b0b0b7c20 */ /* 0x000fe20008400000 */
[-C--:B------:R-:W-:Y:S01]  /*4f50*/  ISETP.GT.U32.AND P2, PT, R151, R2.reuse, PT ;  /* 0x000000029700720c */ /* 0x080fe20003f44070 */
[----:B------:R-:W-:Y:S01]  /*4f60*/  FMUL R17, R17, UR27 ;  /* 0x0000001b11117c20 */ /* 0x000fe20008400000 */
[----:B------:R-:W-:Y:S01]  /*4f70*/  LOP3.LUT P3, RZ, R69, 0x1, RZ, 0xc0, !PT ;  /* 0x0000000145ff7812 */ /* 0x000fe2000786c0ff */
[----:B------:R-:W-:Y:S01]  /*4f80*/  FMUL R18, R18, UR27 ;  /* 0x0000001b12127c20 */ /* 0x000fe20008400000 */
[----:B------:R-:W-:Y:S01]  /*4f90*/  FSEL R5, R5, -INF , !P5 ;  /* 0xff80000005057808 */ /* 0x000fe20006800000 */
[----:B------:R-:W-:Y:S01]  /*4fa0*/  FMUL R13, R13, UR27 ;  /* 0x0000001b0d0d7c20 */ /* 0x000fe20008400000 */
[----:B------:R-:W-:Y:S01]  /*4fb0*/  FSEL R6, R6, -INF , !P4 ;  /* 0xff80000006067808 */ /* 0x000fe20006000000 */
[----:B------:R-:W-:Y:S01]  /*4fc0*/  FMUL R20, R20, UR27 ;  /* 0x0000001b14147c20 */ /* 0x000fe20008400000 */
[----:B------:R-:W-:Y:S01]  /*4fd0*/  LOP3.LUT P5, RZ, R69, 0x8, RZ, 0xc0, !PT ;  /* 0x0000000845ff7812 */ /* 0x000fe200078ac0ff */
[----:B------:R-:W-:Y:S01]  /*4fe0*/  FMUL R21, R21, UR27 ;  /* 0x0000001b15157c20 */ /* 0x000fe20008400000 */
[----:B------:R-:W-:Y:S01]  /*4ff0*/  LOP3.LUT P4, RZ, R69, 0x2, RZ, 0xc0, !PT ;  /* 0x0000000245ff7812 */ /* 0x000fe2000788c0ff */
[----:B------:R-:W-:Y:S01]  /*5000*/  FMUL R19, R19, UR27 ;  /* 0x0000001b13137c20 */ /* 0x000fe20008400000 */
[----:B------:R-:W-:Y:S01]  /*5010*/  ISETP.GT.U32.AND.EX P2, PT, R100, RZ, PT, P2 ;  /* 0x000000ff6400720c */ /* 0x000fe20003f44120 */
[----:B------:R-:W-:Y:S01]  /*5020*/  FMUL R23, R23, UR27 ;  /* 0x0000001b17177c20 */ /* 0x000fe20008400000 */
[----:B------:R-:W-:Y:S01]  /*5030*/  LOP3.LUT R69, R69, 0xffffff7f, RZ, 0xc0, !PT ;  /* 0xffffff7f45457812 */ /* 0x000fe200078ec0ff */
[----:B------:R-:W-:Y:S01]  /*5040*/  FMUL R22, R22, UR27 ;  /* 0x0000001b16167c20 */ /* 0x000fe20008400000 */
[----:B------:R-:W-:Y:S01]  /*5050*/  SEL R100, RZ, 0x1, !P3 ;  /* 0x00000001ff647807 */ /* 0x000fe20005800000 */
[----:B------:R-:W-:Y:S01]  /*5060*/  FMUL R24, R24, UR27 ;  /* 0x0000001b18187c20 */ /* 0x000fe20008400000 */
[-C--:B------:R-:W-:Y:S01]  /*5070*/  ISETP.GT.U32.AND P3, PT, R153, R2.reuse, PT ;  /* 0x000000029900720c */ /* 0x080fe20003f64070 */
[----:B------:R-:W-:Y:S01]  /*5080*/  FMUL R25, R25, UR27 ;  /* 0x0000001b19197c20 */ /* 0x000fe20008400000 */
[----:B------:R-:W-:Y:S01]  /*5090*/  @P6 LOP3.LUT R69, R69, 0x80, RZ, 0xfc, !PT ;  /* 0x0000008045456812 */ /* 0x000fe200078efcff */
[----:B------:R-:W-:Y:S01]  /*50a0*/  FMUL R42, R42, UR27 ;  /* 0x0000001b2a2a7c20 */ /* 0x000fe20008400000 */
[----:B------:R-:W-:Y:S01]  /*50b0*/  SEL R153, RZ, 0x1fffe, !P0 ;  /* 0x0001fffeff997807 */ /* 0x000fe20004000000 */
[----:B------:R-:W-:Y:S01]  /*50c0*/  FMUL R9, R9, UR27 ;  /* 0x0000001b09097c20 */ /* 0x000fe20008400000 */
[----:B------:R-:W-:Y:S01]  /*50d0*/  ISETP.GT.U32.AND.EX P0, PT, R102, RZ, PT, P3 ;  /* 0x000000ff6600720c */ /* 0x000fe20003f04130 */
[----:B------:R-:W-:Y:S01]  /*50e0*/  FMUL R10, R10, UR27 ;  /* 0x0000001b0a0a7c20 */ /* 0x000fe20008400000 */
[----:B------:R-:W-:Y:S01]  /*50f0*/  SEL R102, RZ, 0x4, !P5 ;  /* 0x00000004ff667807 */ /* 0x000fe20006800000 */
[----:B------:R-:W-:Y:S01]  /*5100*/  IMAD.IADD R100, R100, 0x1, R153 ;  /* 0x0000000164647824 */ /* 0x000fe200078e0299 */
[----:B------:R-:W-:-:S02]  /*5110*/  ISETP.GT.U32.AND P5, PT, R155, R2, PT ;  /* 0x000000029b00720c */ /* 0x000fc40003fa4070 */
[C---:B------:R-:W-:Y:S02]  /*5120*/  LOP3.LUT P3, RZ, R69.reuse, 0x1000000, RZ, 0xc0, !PT ;  /* 0x0100000045ff7812 */ /* 0x040fe4000786c0ff */
[----:B------:R-:W-:Y:S02]  /*5130*/  ISETP.GT.U32.AND.EX P5, PT, R104, RZ, PT, P5 ;  /* 0x000000ff6800720c */ /* 0x000fe40003fa4150 */
[----:B------:R-:W-:Y:S02]  /*5140*/  LOP3.LUT P6, RZ, R69, 0x40000, RZ, 0xc0, !PT ;  /* 0x0004000045ff7812 */ /* 0x000fe400078cc0ff */
[----:B------:R-:W-:Y:S02]  /*5150*/  SEL R104, RZ, 0x1, !P3 ;  /* 0x00000001ff687807 */ /* 0x000fe40005800000 */
[----:B------:R-:W-:Y:S02]  /*5160*/  SEL R151, RZ, 0x7fff8, !P4 ;  /* 0x0007fff8ff977807 */ /* 0x000fe40006000000 */
[----:B------:R-:W-:-:S02]  /*5170*/  ISETP.GT.U32.AND P3, PT, R157, R2, PT ;  /* 0x000000029d00720c */ /* 0x000fc40003f64070 */
[C---:B------:R-:W-:Y:S02]  /*5180*/  LOP3.LUT P4, RZ, R69.reuse, 0x400000, RZ, 0xc0, !PT ;  /* 0x0040000045ff7812 */ /* 0x040fe4000788c0ff */
[----:B------:R-:W-:Y:S02]  /*5190*/  P2R R112, PR, RZ, 0x40 ;  /* 0x00000040ff707803 */ /* 0x000fe40000000000 */
[----:B------:R-:W-:Y:S02]  /*51a0*/  LOP3.LUT P6, RZ, R69, 0x80000, RZ, 0xc0, !PT ;  /* 0x0008000045ff7812 */ /* 0x000fe400078cc0ff */
[----:B------:R-:W-:Y:S02]  /*51b0*/  ISETP.GT.U32.AND.EX P3, PT, R106, RZ, PT, P3 ;  /* 0x000000ff6a00720c */ /* 0x000fe40003f64130 */
[----:B------:R-:W-:Y:S02]  /*51c0*/  P2R R168, PR, RZ, 0x20 ;  /* 0x00000020ffa87803 */ /* 0x000fe40000000000 */
[----:B------:R-:W-:-:S02]  /*51d0*/  SEL R106, RZ, 0x4, !P4 ;  /* 0x00000004ff6a7807 */ /* 0x000fc40006000000 */
[----:B------:R-:W-:Y:S02]  /*51e0*/  SEL R155, RZ, 0x7fff8, !P1 ;  /* 0x0007fff8ff9b7807 */ /* 0x000fe40004800000 */
[----:B------:R-:W-:Y:S02]  /*51f0*/  LOP3.LUT P5, RZ, R69, 0x1000, RZ, 0xc0, !PT ;  /* 0x0000100045ff7812 */ /* 0x000fe400078ac0ff */
[----:B------:R-:W-:Y:S02]  /*5200*/  ISETP.GT.U32.AND P4, PT, R159, R2, PT ;  /* 0x000000029f00720c */ /* 0x000fe40003f84070 */
[----:B------:R-:W-:Y:S02]  /*5210*/  LOP3.LUT P1, RZ, R69, 0x100000, RZ, 0xc0, !PT ;  /* 0x0010000045ff7812 */ /* 0x000fe4000782c0ff */
[----:B------:R-:W-:Y:S02]  /*5220*/  SEL R110, RZ, 0x4, !P6 ;  /* 0x00000004ff6e7807 */ /* 0x000fe40007000000 */
[----:B------:R-:W-:-:S02]  /*5230*/  ISETP.NE.AND P6, PT, R112, RZ, PT ;  /* 0x000000ff7000720c */ /* 0x000fc40003fc5270 */
[----:B------:R-:W-:Y:S02]  /*5240*/  P2R R167, PR, RZ, 0x20 ;  /* 0x00000020ffa77803 */ /* 0x000fe40000000000 */
[----:B------:R-:W-:Y:S02]  /*5250*/  ISETP.GT.U32.AND.EX P4, PT, R108, RZ, PT, P4 ;  /* 0x000000ff6c00720c */ /* 0x000fe40003f84140 */
[----:B------:R-:W-:Y:S02]  /*5260*/  LOP3.LUT P5, RZ, R69, 0x4000, RZ, 0xc0, !PT ;  /* 0x0000400045ff7812 */ /* 0x000fe400078ac0ff */
[----:B------:R-:W-:Y:S02]  /*5270*/  SEL R108, RZ, 0x1fffe, !P1 ;  /* 0x0001fffeff6c7807 */ /* 0x000fe40004800000 */
[----:B------:R-:W-:Y:S02]  /*5280*/  ISETP.GT.U32.AND P1, PT, R161, R2, PT ;  /* 0x00000002a100720c */ /* 0x000fe40003f24070 */
[----:B------:R-:W-:-:S02]  /*5290*/  SEL R161, RZ, 0x7fff8, !P6 ;  /* 0x0007fff8ffa17807 */ /* 0x000fc40007000000 */
[----:B------:R-:W-:Y:S02]  /*52a0*/  ISETP.GT.U32.AND P6, PT, R149, R2, PT ;  /* 0x000000029500720c */ /* 0x000fe40003fc4070 */
[----:B------:R-:W-:Y:S02]  /*52b0*/  P2R R166, PR, RZ, 0x20 ;  /* 0x00000020ffa67803 */ /* 0x000fe40000000000 */
[----:B------:R-:W-:Y:S02]  /*52c0*/  LOP3.LUT P5, RZ, R69, 0x10, RZ, 0xc0, !PT ;  /* 0x0000001045ff7812 */ /* 0x000fe400078ac0ff */
[----:B------:R-:W-:Y:S02]  /*52d0*/  ISETP.GT.U32.AND.EX P6, PT, R114, RZ, PT, P6 ;  /* 0x000000ff7200720c */ /* 0x000fe40003fc4160 */
[----:B------:R-:W-:Y:S02]  /*52e0*/  P2R R170, PR, RZ, 0x4 ;  /* 0x00000004ffaa7803 */ /* 0x000fe40000000000 */
[----:B------:R-:W-:-:S02]  /*52f0*/  P2R R169, PR, RZ, 0x1 ;  /* 0x00000001ffa97803 */ /* 0x000fc40000000000 */
[----:B------:R-:W-:Y:S02]  /*5300*/  P2R R165, PR, RZ, 0x20 ;  /* 0x00000020ffa57803 */ /* 0x000fe40000000000 */
[C---:B------:R-:W-:Y:S02]  /*5310*/  LOP3.LUT P2, RZ, R69.reuse, 0x200000, RZ, 0xc0, !PT ;  /* 0x0020000045ff7812 */ /* 0x040fe4000784c0ff */
[C---:B------:R-:W-:Y:S02]  /*5320*/  LOP3.LUT P0, RZ, R69.reuse, 0x800000, RZ, 0xc0, !PT ;  /* 0x0080000045ff7812 */ /* 0x040fe4000780c0ff */
[----:B------:R-:W-:Y:S02]  /*5330*/  LOP3.LUT P5, RZ, R69, 0x20, RZ, 0xc0, !PT ;  /* 0x0000002045ff7812 */ /* 0x000fe400078ac0ff */
[----:B------:R-:W-:Y:S02]  /*5340*/  SEL R157, RZ, 0x1fffe, !P0 ;  /* 0x0001fffeff9d7807 */ /* 0x000fe40004000000 */
[----:B------:R-:W-:-:S02]  /*5350*/  P2R R144, PR, RZ, 0x20 ;  /* 0x00000020ff907803 */ /* 0x000fc40000000000 */
[----:B------:R-:W-:Y:S01]  /*5360*/  SEL R159, RZ, 0x7fff8, !P2 ;  /* 0x0007fff8ff9f7807 */ /* 0x000fe20005000000 */
[----:B------:R-:W-:Y:S01]  /*5370*/  IMAD.IADD R104, R104, 0x1, R157 ;  /* 0x0000000168687824 */ /* 0x000fe200078e029d */
[C---:B------:R-:W-:Y:S02]  /*5380*/  LOP3.LUT P5, RZ, R69.reuse, 0x40, RZ, 0xc0, !PT ;  /* 0x0000004045ff7812 */ /* 0x040fe400078ac0ff */
[C---:B------:R-:W-:Y:S02]  /*5390*/  LOP3.LUT P0, RZ, R69.reuse, 0x400, RZ, 0xc0, !PT ;  /* 0x0000040045ff7812 */ /* 0x040fe4000780c0ff */
[C---:B------:R-:W-:Y:S02]  /*53a0*/  LOP3.LUT P2, RZ, R69.reuse, 0x100, RZ, 0xc0, !PT ;  /* 0x0000010045ff7812 */ /* 0x040fe4000784c0ff */
[----:B------:R-:W-:Y:S02]  /*53b0*/  LOP3.LUT R69, R69, 0xffffffbf, RZ, 0xc0, !PT ;  /* 0xffffffbf45457812 */ /* 0x000fe400078ec0ff */
[----:B------:R-:W-:-:S02]  /*53c0*/  SEL R112, RZ, 0x1, !P5 ;  /* 0x00000001ff707807 */ /* 0x000fc40006800000 */
[----:B------:R-:W-:Y:S02]  /*53d0*/  @P6 LOP3.LUT R69, R69, 0x40, RZ, 0xfc, !PT ;  /* 0x0000004045456812 */ /* 0x000fe400078efcff */
[----:B------:R-:W-:Y:S02]  /*53e0*/  ISETP.NE.AND P5, PT, R144, RZ, PT ;  /* 0x000000ff9000720c */ /* 0x000fe40003fa5270 */
[C---:B------:R-:W-:Y:S02]  /*53f0*/  LOP3.LUT P6, RZ, R69.reuse, 0x20000, RZ, 0xc0, !PT ;  /* 0x0002000045ff7812 */ /* 0x040fe400078cc0ff */
[----:B------:R-:W-:Y:S02]  /*5400*/  LOP3.LUT R69, R69, 0xffffffdf, RZ, 0xc0, !PT ;  /* 0xffffffdf45457812 */ /* 0x000fe400078ec0ff */
[----:B------:R-:W-:Y:S02]  /*5410*/  SEL R149, RZ, 0x1fffe, !P6 ;  /* 0x0001fffeff957807 */ /* 0x000fe40007000000 */
[----:B------:R-:W-:-:S02]  /*5420*/  ISETP.GT.U32.AND P6, PT, R147, R2, PT ;  /* 0x000000029300720c */ /* 0x000fc40003fc4070 */
[----:B------:R-:W-:Y:S01]  /*5430*/  SEL R114, RZ, 0x4, !P5 ;  /* 0x00000004ff727807 */ /* 0x000fe20006800000 */
[----:B------:R-:W-:Y:S01]  /*5440*/  IMAD.IADD R112, R112, 0x1, R149 ;  /* 0x0000000170707824 */ /* 0x000fe200078e0295 */
[----:B------:R-:W-:Y:S02]  /*5450*/  ISETP.GT.U32.AND.EX P6, PT, R116, RZ, PT, P6 ;  /* 0x000000ff7400720c */ /* 0x000fe40003fc4160 */
[----:B------:R-:W-:Y:S02]  /*5460*/  ISETP.NE.AND P5, PT, R165, RZ, PT ;  /* 0x000000ffa500720c */ /* 0x000fe40003fa5270 */
[----:B------:R-:W-:Y:S02]  /*5470*/  ISETP.GT.U32.AND.EX P1, PT, R171, RZ, PT, P1 ;  /* 0x000000ffab00720c */ /* 0x000fe40003f24110 */
[----:B------:R-:W-:Y:S02]  /*5480*/  SEL R116, RZ, 0x1, !P5 ;  /* 0x00000001ff747807 */ /* 0x000fe40006800000 */
[----:B------:R-:W-:-:S02]  /*5490*/  ISETP.NE.AND P5, PT, R166, RZ, PT ;  /* 0x000000ffa600720c */ /* 0x000fc40003fa5270 */
[----:B------:R-:W-:Y:S02]  /*54a0*/  LOP3.LUT R112, R112, 0x3, RZ, 0xc0, !PT ;  /* 0x0000000370707812 */ /* 0x000fe400078ec0ff */
[----:B------:R-:W-:Y:S02]  /*54b0*/  LOP3.LUT R100, R100, 0x3, RZ, 0xc0, !PT ;  /* 0x0000000364647812 */ /* 0x000fe400078ec0ff */
[----:B------:R-:W-:Y:S02]  /*54c0*/  @P6 LOP3.LUT R69, R69, 0x20, RZ, 0xfc, !PT ;  /* 0x0000002045456812 */ /* 0x000fe400078efcff */
[----:B------:R-:W-:Y:S02]  /*54d0*/  IADD3 R110, PT, PT, R112, R161, R110 ;  /* 0x000000a1706e7210 */ /* 0x000fe40007ffe06e */
[C---:B------:R-:W-:Y:S02]  /*54e0*/  LOP3.LUT P6, RZ, R69.reuse, 0x10000, RZ, 0xc0, !PT ;  /* 0x0001000045ff7812 */ /* 0x040fe400078cc0ff */
[----:B------:R-:W-:-:S02]  /*54f0*/  LOP3.LUT R69, R69, 0xffffffef, RZ, 0xc0, !PT ;  /* 0xffffffef45457812 */ /* 0x000fc400078ec0ff */
[----:B------:R-:W-:Y:S02]  /*5500*/  SEL R147, RZ, 0x7fff8, !P6 ;  /* 0x0007fff8ff937807 */ /* 0x000fe40007000000 */
[----:B------:R-:W-:Y:S02]  /*5510*/  ISETP.GT.U32.AND P6, PT, R145, R2, PT ;  /* 0x000000029100720c */ /* 0x000fe40003fc4070 */
[----:B------:R-:W-:Y:S02]  /*5520*/  IADD3 R98, PT, PT, R100, R151, R98 ;  /* 0x0000009764627210 */ /* 0x000fe40007ffe062 */
[----:B------:R-:W-:Y:S02]  /*5530*/  ISETP.GT.U32.AND.EX P6, PT, R118, RZ, PT, P6 ;  /* 0x000000ff7600720c */ /* 0x000fe40003fc4160 */
[----:B------:R-:W-:Y:S01]  /*5540*/  SEL R118, RZ, 0x4, !P5 ;  /* 0x00000004ff767807 */ /* 0x000fe20006800000 */
[----:B------:R-:W-:Y:S01]  /*5550*/  IMAD.SHL.U32 R98, R98, 0x100, RZ ;  /* 0x0000010062627824 */ /* 0x000fe200078e00ff */
[----:B------:R-:W-:-:S02]  /*5560*/  ISETP.NE.AND P5, PT, R167, RZ, PT ;  /* 0x000000ffa700720c */ /* 0x000fc40003fa5270 */
[----:B------:R-:W-:-:S04]  /*5570*/  LOP3.LUT R104, R104, 0x3, RZ, 0xc0, !PT ;  /* 0x0000000368687812 */ /* 0x000fc800078ec0ff */
[----:B------:R-:W-:-:S03]  /*5580*/  IADD3 R102, PT, PT, R104, R155, R102 ;  /* 0x0000009b68667210 */ /* 0x000fc60007ffe066 */
[----:B------:R-:W-:-:S04]  /*5590*/  @P6 LOP3.LUT R69, R69, 0x10, RZ, 0xfc, !PT ;  /* 0x0000001045456812 */ /* 0x000fc800078efcff */
[C---:B------:R-:W-:Y:S02]  /*55a0*/  LOP3.LUT P6, RZ, R69.reuse, 0x8000, RZ, 0xc0, !PT ;  /* 0x0000800045ff7812 */ /* 0x040fe400078cc0ff */
[----:B------:R-:W-:Y:S02]  /*55b0*/  LOP3.LUT R69, R69, 0xfffffff7, RZ, 0xc0, !PT ;  /* 0xfffffff745457812 */ /* 0x000fe400078ec0ff */
[----:B------:R-:W-:Y:S02]  /*55c0*/  SEL R145, RZ, 0x1fffe, !P6 ;  /* 0x0001fffeff917807 */ /* 0x000fe40007000000 */
[----:B------:R-:W-:-:S03]  /*55d0*/  ISETP.GT.U32.AND P6, PT, R143, R2, PT ;  /* 0x000000028f00720c */ /* 0x000fc60003fc4070 */
[----:B------:R-:W-:Y:S01]  /*55e0*/  IMAD.IADD R116, R116, 0x1, R145 ;  /* 0x0000000174747824 */ /* 0x000fe200078e0291 */
[----:B------:R-:W-:Y:S02]  /*55f0*/  ISETP.GT.U32.AND.EX P6, PT, R120, RZ, PT, P6 ;  /* 0x000000ff7800720c */ /* 0x000fe40003fc4160 */
[----:B------:R-:W-:Y:S02]  /*5600*/  SEL R120, RZ, 0x1, !P5 ;  /* 0x00000001ff787807 */ /* 0x000fe40006800000 */
[----:B------:R-:W-:Y:S02]  /*5610*/  ISETP.NE.AND P5, PT, R168, RZ, PT ;  /* 0x000000ffa800720c */ /* 0x000fe40003fa5270 */
[----:B------:R-:W-:-:S04]  /*5620*/  LOP3.LUT R116, R116, 0x3, RZ, 0xc0, !PT ;  /* 0x0000000374747812 */ /* 0x000fc800078ec0ff */
[----:B------:R-:W-:-:S03]  /*5630*/  IADD3 R114, PT, PT, R116, R147, R114 ;  /* 0x0000009374727210 */ /* 0x000fc60007ffe072 */
[----:B------:R-:W-:Y:S02]  /*5640*/  @P6 LOP3.LUT R69, R69, 0x8, RZ, 0xfc, !PT ;  /* 0x0000000845456812 */ /* 0x000fe400078efcff */
[----:B------:R-:W-:Y:S02]  /*5650*/  IMAD.SHL.U32 R114, R114, 0x100, RZ ;  /* 0x0000010072727824 */ /* 0x000fe400078e00ff */
[C---:B------:R-:W-:Y:S02]  /*5660*/  LOP3.LUT P6, RZ, R69.reuse, 0x2000, RZ, 0xc0, !PT ;  /* 0x0000200045ff7812 */ /* 0x040fe400078cc0ff */
[----:B------:R-:W-:Y:S02]  /*5670*/  LOP3.LUT R69, R69, 0xfffffffb, RZ, 0xc0, !PT ;  /* 0xfffffffb45457812 */ /* 0x000fe400078ec0ff */
[----:B------:R-:W-:Y:S02]  /*5680*/  SEL R143, RZ, 0x7fff8, !P6 ;  /* 0x0007fff8ff8f7807 */ /* 0x000fe40007000000 */
[----:B------:R-:W-:-:S04]  /*5690*/  ISETP.GT.U32.AND P6, PT, R141, R2, PT ;  /* 0x000000028d00720c */ /* 0x000fc80003fc4070 */
[----:B------:R-:W-:Y:S02]  /*56a0*/  ISETP.GT.U32.AND.EX P6, PT, R122, RZ, PT, P6 ;  /* 0x000000ff7a00720c */ /* 0x000fe40003fc4160 */
[----:B------:R-:W-:Y:S02]  /*56b0*/  SEL R122, RZ, 0x4, !P0 ;  /* 0x00000004ff7a7807 */ /* 0x000fe40004000000 */
[----:B------:R-:W-:-:S09]  /*56c0*/  ISETP.NE.AND P0, PT, R169, RZ, PT ;  /* 0x000000ffa900720c */ /* 0x000fd20003f05270 */
        /* <DEDUP_REMOVED lines=11> */
[----:B------:R-:W-:-:S04]  /*5780*/  @P6 LOP3.LUT R69, R69, 0x2, RZ, 0xfc, !PT ;  /* 0x0000000245456812 */ /* 0x000fc800078efcff */
[C---:B------:R-:W-:Y:S02]  /*5790*/  LOP3.LUT P6, RZ, R69.reuse, 0x200, RZ, 0xc0, !PT ;  /* 0x0000020045ff7812 */ /* 0x040fe400078cc0ff */
[----:B------:R-:W-:Y:S02]  /*57a0*/  LOP3.LUT R69, R69, 0xfffffffe, RZ, 0xc0, !PT ;  /* 0xfffffffe45457812 */ /* 0x000fe400078ec0ff */
[----:B------:R-:W-:Y:S02]  /*57b0*/  SEL R139, RZ, 0x7fff8, !P6 ;  /* 0x0007fff8ff8b7807 */ /* 0x000fe40007000000 */
[----:B------:R-:W-:-:S04]  /*57c0*/  ISETP.GT.U32.AND P6, PT, R137, R2, PT ;  /* 0x000000028900720c */ /* 0x000fc80003fc4070 */
[----:B------:R-:W-:Y:S02]  /*57d0*/  ISETP.GT.U32.AND.EX P6, PT, R126, RZ, PT, P6 ;  /* 0x000000ff7e00720c */ /* 0x000fe40003fc4160 */
[----:B------:R-:W-:Y:S02]  /*57e0*/  SEL R126, RZ, 0x4, !P2 ;  /* 0x00000004ff7e7807 */ /* 0x000fe40005000000 */
[-C--:B------:R-:W-:Y:S02]  /*57f0*/  ISETP.GT.U32.AND P2, PT, R131, R2.reuse, PT ;  /* 0x000000028300720c */ /* 0x080fe40003f44070 */
[----:B------:R-:W-:Y:S02]  /*5800*/  SEL R131, RZ, 0x7fff8, !P1 ;  /* 0x0007fff8ff837807 */ /* 0x000fe40004800000 */
[----:B------:R-:W-:Y:S02]  /*5810*/  ISETP.GT.U32.AND P1, PT, R129, R2, PT ;  /* 0x000000028100720c */ /* 0x000fe40003f24070 */
[----:B------:R-:W-:-:S02]  /*5820*/  ISETP.GT.U32.AND.EX P2, PT, R140, RZ, PT, P2 ;  /* 0x000000ff8c00720c */ /* 0x000fc40003f44120 */
[----:B------:R-:W-:Y:S02]  /*5830*/  ISETP.GT.U32.AND.EX P1, PT, R132, RZ, PT, P1 ;  /* 0x000000ff8400720c */ /* 0x000fe40003f24110 */
[----:B------:R-:W-:-:S04]  /*5840*/  @P6 LOP3.LUT R69, R69, 0x1, RZ, 0xfc, !PT ;  /* 0x0000000145456812 */ /* 0x000fc800078efcff */
[----:B------:R-:W-:-:S04]  /*5850*/  LOP3.LUT P6, RZ, R69, 0x80, RZ, 0xc0, !PT ;  /* 0x0000008045ff7812 */ /* 0x000fc800078cc0ff */
[----:B------:R-:W-:Y:S02]  /*5860*/  SEL R137, RZ, 0x1fffe, !P6 ;  /* 0x0001fffeff897807 */ /* 0x000fe40007000000 */
[-C--:B------:R-:W-:Y:S02]  /*5870*/  ISETP.GT.U32.AND P6, PT, R135, R2.reuse, PT ;  /* 0x000000028700720c */ /* 0x080fe40003fc4070 */
[----:B------:R-:W-:Y:S01]  /*5880*/  SEL R135, RZ, 0x7fff8, !P0 ;  /* 0x0007fff8ff877807 */ /* 0x000fe20004000000 */
[----:B------:R-:W-:Y:S01]  /*5890*/  IMAD.IADD R124, R124, 0x1, R137 ;  /* 0x000000017c7c7824 */ /* 0x000fe200078e0289 */
[----:B------:R-:W-:Y:S02]  /*58a0*/  ISETP.GT.U32.AND.EX P6, PT, R128, RZ, PT, P6 ;  /* 0x000000ff8000720c */ /* 0x000fe40003fc4160 */
[----:B------:R-:W-:Y:S02]  /*58b0*/  ISETP.GT.U32.AND P0, PT, R133, R2, PT ;  /* 0x000000028500720c */ /* 0x000fe40003f04070 */
[----:B------:R-:W-:-:S02]  /*58c0*/  P2R R167, PR, RZ, 0x40 ;  /* 0x00000040ffa77803 */ /* 0x000fc40000000000 */
[C---:B------:R-:W-:Y:S02]  /*58d0*/  LOP3.LUT P6, RZ, R69.reuse, 0x1, RZ, 0xc0, !PT ;  /* 0x0000000145ff7812 */ /* 0x040fe400078cc0ff */
[----:B------:R-:W-:Y:S02]  /*58e0*/  SEL R133, RZ, 0x1fffe, !P3 ;  /* 0x0001fffeff857807 */ /* 0x000fe40005800000 */
[----:B------:R-:W-:Y:S02]  /*58f0*/  P2R R166, PR, RZ, 0x40 ;  /* 0x00000040ffa67803 */ /* 0x000fe40000000000 */
[C---:B------:R-:W-:Y:S02]  /*5900*/  LOP3.LUT P6, RZ, R69.reuse, 0x4, RZ, 0xc0, !PT ;  /* 0x0000000445ff7812 */ /* 0x040fe400078cc0ff */
[----:B------:R-:W-:Y:S02]  /*5910*/  LOP3.LUT P3, RZ, R69, 0x20, RZ, 0xc0, !PT ;  /* 0x0000002045ff7812 */ /* 0x000fe4000786c0ff */
[----:B------:R-:W-:-:S02]  /*5920*/  P2R R165, PR, RZ, 0x40 ;  /* 0x00000040ffa57803 */ /* 0x000fc40000000000 */
[C---:B------:R-:W-:Y:S02]  /*5930*/  LOP3.LUT P6, RZ, R69.reuse, 0x10, RZ, 0xc0, !PT ;  /* 0x0000001045ff7812 */ /* 0x040fe400078cc0ff */
[----:B------:R-:W-:Y:S02]  /*5940*/  ISETP.GT.U32.AND.EX P0, PT, R130, RZ, PT, P0 ;  /* 0x000000ff8200720c */ /* 0x000fe40003f04100 */
[----:B------:R-:W-:Y:S02]  /*5950*/  P2R R144, PR, RZ, 0x40 ;  /* 0x00000040ff907803 */ /* 0x000fe40000000000 */
[----:B------:R-:W-:Y:S02]  /*5960*/  LOP3.LUT P6, RZ, R69, 0x40, RZ, 0xc0, !PT ;  /* 0x0000004045ff7812 */ /* 0x000fe400078cc0ff */
[----:B------:R-:W-:Y:S02]  /*5970*/  SEL R132, RZ, 0x1fffe, !P3 ;  /* 0x0001fffeff847807 */ /* 0x000fe40005800000 */
[----:B------:R-:W-:-:S02]  /*5980*/  SEL R129, RZ, 0x1, !P6 ;  /* 0x00000001ff817807 */ /* 0x000fc40007000000 */
[----:B------:R-:W-:Y:S02]  /*5990*/  ISETP.NE.AND P6, PT, R144, RZ, PT ;  /* 0x000000ff9000720c */ /* 0x000fe40003fc5270 */
[----:B------:R-:W-:Y:S01]  /*59a0*/  SEL R130, RZ, 0x4, !P4 ;  /* 0x00000004ff827807 */ /* 0x000fe20006000000 */
[----:B------:R-:W-:Y:S01]  /*59b0*/  IMAD.IADD R129, R129, 0x1, R132 ;  /* 0x0000000181817824 */ /* 0x000fe200078e0284 */
[----:B------:R-:W-:Y:S02]  /*59c0*/  ISETP.GT.U32.AND P3, PT, R127, R2, PT ;  /* 0x000000027f00720c */ /* 0x000fe40003f64070 */
[----:B------:R-:W-:Y:S02]  /*59d0*/  LOP3.LUT P4, RZ, R69, 0x8, RZ, 0xc0, !PT ;  /* 0x0000000845ff7812 */ /* 0x000fe4000788c0ff */
[----:B------:R-:W-:Y:S02]  /*59e0*/  SEL R127, RZ, 0x4, !P6 ;  /* 0x00000004ff7f7807 */ /* 0x000fe40007000000 */
[----:B------:R-:W-:-:S02]  /*59f0*/  ISETP.NE.AND P6, PT, R165, RZ, PT ;  /* 0x000000ffa500720c */ /* 0x000fc40003fc5270 */
[----:B------:R-:W-:Y:S02]  /*5a00*/  ISETP.GT.U32.AND.EX P3, PT, R134, RZ, PT, P3 ;  /* 0x000000ff8600720c */ /* 0x000fe40003f64130 */
[----:B------:R-:W-:Y:S02]  /*5a10*/  SEL R134, RZ, 0x7fff8, !P4 ;  /* 0x0007fff8ff867807 */ /* 0x000fe40006000000 */
[----:B------:R-:W-:Y:S02]  /*5a20*/  SEL R128, RZ, 0x1, !P5 ;  /* 0x00000001ff807807 */ /* 0x000fe40006800000 */
[----:B------:R-:W-:Y:S02]  /*5a30*/  ISETP.GT.U32.AND P4, PT, R125, R2, PT ;  /* 0x000000027d00720c */ /* 0x000fe40003f84070 */
[----:B------:R-:W-:Y:S01]  /*5a40*/  LOP3.LUT P5, RZ, R69, 0x2, RZ, 0xc0, !PT ;  /* 0x0000000245ff7812 */ /* 0x000fe200078ac0ff */
[----:B------:R-:W-:Y:S01]  /*5a50*/  IMAD.IADD R128, R128, 0x1, R133 ;  /* 0x0000000180807824 */ /* 0x000fe200078e0285 */
[----:B------:R-:W-:-:S02]  /*5a60*/  SEL R125, RZ, 0x1, !P6 ;  /* 0x00000001ff7d7807 */ /* 0x000fc40007000000 */
[----:B------:R-:W-:Y:S02]  /*5a70*/  ISETP.NE.AND P6, PT, R166, RZ, PT ;  /* 0x000000ffa600720c */ /* 0x000fe40003fc5270 */
[----:B------:R-:W-:Y:S02]  /*5a80*/  ISETP.GT.U32.AND.EX P4, PT, R136, RZ, PT, P4 ;  /* 0x000000ff8800720c */ /* 0x000fe40003f84140 */
[----:B------:R-:W-:Y:S02]  /*5a90*/  SEL R136, RZ, 0x1fffe, !P5 ;  /* 0x0001fffeff887807 */ /* 0x000fe40006800000 */
[----:B------:R-:W-:Y:S02]  /*5aa0*/  ISETP.GT.U32.AND P5, PT, R123, R2, PT ;  /* 0x000000027b00720c */ /* 0x000fe40003fa4070 */
[----:B------:R-:W-:Y:S01]  /*5ab0*/  SEL R123, RZ, 0x4, !P6 ;  /* 0x00000004ff7b7807 */ /* 0x000fe20007000000 */
[----:B------:R-:W-:Y:S01]  /*5ac0*/  IMAD.IADD R125, R125, 0x1, R136 ;  /* 0x000000017d7d7824 */ /* 0x000fe200078e0288 */
[----:B------:R-:W-:-:S02]  /*5ad0*/  ISETP.NE.AND P6, PT, R167, RZ, PT ;  /* 0x000000ffa700720c */ /* 0x000fc40003fc5270 */
[----:B------:R-:W-:Y:S02]  /*5ae0*/  SEL R144, RZ, 0x1fffe, !P4 ;  /* 0x0001fffeff907807 */ /* 0x000fe40006000000 */
[-C--:B------:R-:W-:Y:S02]  /*5af0*/  ISETP.GT.U32.AND P4, PT, R111, R2.reuse, PT ;  /* 0x000000026f00720c */ /* 0x080fe40003f84070 */
[----:B------:R-:W-:Y:S02]  /*5b00*/  ISETP.GT.U32.AND.EX P5, PT, R138, RZ, PT, P5 ;  /* 0x000000ff8a00720c */ /* 0x000fe40003fa4150 */
[----:B------:R-:W-:Y:S02]  /*5b10*/  SEL R138, RZ, 0x7fff8, !P6 ;  /* 0x0007fff8ff8a7807 */ /* 0x000fe40007000000 */
[----:B------:R-:W-:Y:S02]  /*5b20*/  ISETP.GT.U32.AND P6, PT, R119, R2, PT ;  /* 0x000000027700720c */ /* 0x000fe40003fc4070 */
[----:B------:R-:W-:-:S02]  /*5b30*/  ISETP.GT.U32.AND.EX P4, PT, R160, RZ, PT, P4 ;  /* 0x000000ffa000720c */ /* 0x000fc40003f84140 */
[----:B------:R-:W-:Y:S02]  /*5b40*/  SEL R119, RZ, 0x4, !P2 ;  /* 0x00000004ff777807 */ /* 0x000fe40005000000 */
[-C--:B------:R-:W-:Y:S02]  /*5b50*/  ISETP.GT.U32.AND P2, PT, R115, R2.reuse, PT ;  /* 0x000000027300720c */ /* 0x080fe40003f44070 */
[----:B------:R-:W-:Y:S02]  /*5b60*/  FSEL R14, R14, -INF , !P4 ;  /* 0xff8000000e0e7808 */ /* 0x000fe40006000000 */
[----:B------:R-:W-:Y:S02]  /*5b70*/  ISETP.GT.U32.AND P4, PT, R101, R2, PT ;  /* 0x000000026500720c */ /* 0x000fe40003f84070 */
[----:B------:R-:W-:Y:S02]  /*5b80*/  SEL R140, RZ, 0x1fffe, !P0 ;  /* 0x0001fffeff8c7807 */ /* 0x000fe40004000000 */
[----:B------:R-:W-:-:S02]  /*5b90*/  ISETP.GT.U32.AND.EX P2, PT, R164, RZ, PT, P2 ;  /* 0x000000ffa400720c */ /* 0x000fc40003f44120 */
[-C--:B------:R-:W-:Y:S02]  /*5ba0*/  ISETP.GT.U32.AND P0, PT, R121, R2.reuse, PT ;  /* 0x000000027900720c */ /* 0x080fe40003f04070 */
[----:B------:R-:W-:Y:S02]  /*5bb0*/  ISETP.GT.U32.AND.EX P4, PT, R154, RZ, PT, P4 ;  /* 0x000000ff9a00720c */ /* 0x000fe40003f84140 */
[----:B------:R-:W-:Y:S02]  /*5bc0*/  FSEL R12, R12, -INF , !P2 ;  /* 0xff8000000c0c7808 */ /* 0x000fe40005000000 */
[----:B------:R-:W-:Y:S02]  /*5bd0*/  ISETP.GT.U32.AND.EX P6, PT, R142, RZ, PT, P6 ;  /* 0x000000ff8e00720c */ /* 0x000fe40003fc4160 */
[----:B------:R-:W-:Y:S02]  /*5be0*/  ISETP.GT.U32.AND P2, PT, R107, R2, PT ;  /* 0x000000026b00720c */ /* 0x000fe40003f44070 */
[----:B------:R-:W-:-:S02]  /*5bf0*/  ISETP.GT.U32.AND.EX P0, PT, R158, RZ, PT, P0 ;  /* 0x000000ff9e00720c */ /* 0x000fc40003f04100 */
[----:B------:R-:W-:Y:S02]  /*5c00*/  SEL R142, RZ, 0x7fff8, !P1 ;  /* 0x0007fff8ff8e7807 */ /* 0x000fe40004800000 */
[-C--:B------:R-:W-:Y:S02]  /*5c10*/  ISETP.GT.U32.AND P1, PT, R117, R2.reuse, PT ;  /* 0x000000027500720c */ /* 0x080fe40003f24070 */
[----:B------:R-:W-:Y:S02]  /*5c20*/  FSEL R16, R16, -INF , !P4 ;  /* 0xff80000010107808 */ /* 0x000fe40006000000 */
[----:B------:R-:W-:Y:S02]  /*5c30*/  ISETP.GT.U32.AND P4, PT, R97, R2, PT ;  /* 0x000000026100720c */ /* 0x000fe40003f84070 */
[----:B------:R-:W-:Y:S02]  /*5c40*/  ISETP.GT.U32.AND.EX P2, PT, R156, RZ, PT, P2 ;  /* 0x000000ff9c00720c */ /* 0x000fe40003f44120 */
[----:B------:R-:W-:-:S02]  /*5c50*/  SEL R97, RZ, 0x1, !P0 ;  /* 0x00000001ff617807 */ /* 0x000fc40004000000 */
[----:B------:R-:W-:Y:S02]  /*5c60*/  ISETP.GT.U32.AND.EX P1, PT, R152, RZ, PT, P1 ;  /* 0x000000ff9800720c */ /* 0x000fe40003f24110 */
[----:B------:R-:W-:Y:S01]  /*5c70*/  FSEL R15, R15, -INF , !P2 ;  /* 0xff8000000f0f7808 */ /* 0x000fe20005000000 */
[----:B------:R-:W-:Y:S01]  /*5c80*/  IMAD.IADD R97, R97, 0x1, R108 ;  /* 0x0000000161617824 */ /* 0x000fe200078e026c */
[----:B------:R-:W-:Y:S02]  /*5c90*/  ISETP.GT.U32.AND P2, PT, R99, R2, PT ;  /* 0x000000026300720c */ /* 0x000fe40003f44070 */
[----:B------:R-:W-:Y:S02]  /*5ca0*/  SEL R99, RZ, 0x1, !P1 ;  /* 0x00000001ff637807 */ /* 0x000fe40004800000 */
[----:B------:R-:W-:Y:S02]  /*5cb0*/  SEL R117, RZ, 0x1, !P3 ;  /* 0x00000001ff757807 */ /* 0x000fe40005800000 */
[----:B------:R-:W-:Y:S01]  /*5cc0*/  LOP3.LUT R97, R97, 0x3, RZ, 0xc0, !PT ;  /* 0x0000000361617812 */ /* 0x000fe200078ec0ff */
[----:B------:R-:W-:Y:S01]  /*5cd0*/  IMAD.IADD R99, R99, 0x1, R140 ;  /* 0x0000000163637824 */ /* 0x000fe200078e028c */
[----:B------:R-:W-:Y:S01]  /*5ce0*/  LOP3.LUT R129, R129, 0x3, RZ, 0xc0, !PT ;  /* 0x0000000381817812 */ /* 0x000fe200078ec0ff */
[----:B------:R-:W-:Y:S01]  /*5cf0*/  IMAD.IADD R117, R117, 0x1, R144 ;  /* 0x0000000175757824 */ /* 0x000fe200078e0290 */
[----:B------:R-:W-:-:S02]  /*5d00*/  IADD3 R97, PT, PT, R97, R159, R106 ;  /* 0x0000009f61617210 */ /* 0x000fc40007ffe06a */
[----:B------:R-:W-:Y:S02]  /*5d10*/  LOP3.LUT R99, R99, 0x3, RZ, 0xc0, !PT ;  /* 0x0000000363637812 */ /* 0x000fe400078ec0ff */
[----:B------:R-:W-:Y:S02]  /*5d20*/  LOP3.LUT R97, R97, 0xf, RZ, 0xc0, !PT ;  /* 0x0000000f61617812 */ /* 0x000fe400078ec0ff */
[----:B------:R-:W-:Y:S02]  /*5d30*/  IADD3 R129, PT, PT, R129, R131, R130 ;  /* 0x0000008381817210 */ /* 0x000fe40007ffe082 */
[----:B------:R-:W-:Y:S01]  /*5d40*/  LOP3.LUT R117, R117, 0x3, RZ, 0xc0, !PT ;  /* 0x0000000375757812 */ /* 0x000fe200078ec0ff */
[----:B------:R-:W-:Y:S01]  /*5d50*/  IMAD R110, R110, 0x10, R97 ;  /* 0x000000106e6e7824 */ /* 0x000fe200078e0261 */
[----:B------:R-:W-:Y:S01]  /*5d60*/  IADD3 R99, PT, PT, R99, R138, R123 ;  /* 0x0000008a63637210 */ /* 0x000fe20007ffe07b */
[----:B------:R-:W-:Y:S01]  /*5d70*/  IMAD.SHL.U32 R129, R129, 0x100, RZ ;  /* 0x0000010081817824 */ /* 0x000fe200078e00ff */
[----:B------:R-:W-:-:S02]  /*5d80*/  LOP3.LUT R124, R124, 0x3, RZ, 0xc0, !PT ;  /* 0x000000037c7c7812 */ /* 0x000fc400078ec0ff */
[----:B------:R-:W-:Y:S02]  /*5d90*/  IADD3 R142, PT, PT, R117, R142, R119 ;  /* 0x0000008e758e7210 */ /* 0x000fe40007ffe077 */
[----:B------:R-:W-:Y:S02]  /*5da0*/  LOP3.LUT R97, R99, 0xf, RZ, 0xc0, !PT ;  /* 0x0000000f63617812 */ /* 0x000fe400078ec0ff */
[----:B------:R-:W-:Y:S02]  /*5db0*/  LOP3.LUT R128, R128, 0x3, RZ, 0xc0, !PT ;  /* 0x0000000380807812 */ /* 0x000fe400078ec0ff */
[----:B------:R-:W-:Y:S01]  /*5dc0*/  LOP3.LUT R125, R125, 0x3, RZ, 0xc0, !PT ;  /* 0x000000037d7d7812 */ /* 0x000fe200078ec0ff */
[----:B------:R-:W-:Y:S01]  /*5dd0*/  IMAD R142, R142, 0x10, R97 ;  /* 0x000000108e8e7824 */ /* 0x000fe200078e0261 */
[----:B------:R-:W-:Y:S02]  /*5de0*/  IADD3 R122, PT, PT, R124, R139, R122 ;  /* 0x0000008b7c7a7210 */ /* 0x000fe40007ffe07a */
[----:B------:R-:W-:-:S02]  /*5df0*/  IADD3 R135, PT, PT, R128, R135, R126 ;  /* 0x0000008780877210 */ /* 0x000fc40007ffe07e */
[----:B------:R-:W-:Y:S02]  /*5e00*/  IADD3 R134, PT, PT, R125, R134, R127 ;  /* 0x000000867d867210 */ /* 0x000fe40007ffe07f */
[----:B------:R-:W-:Y:S02]  /*5e10*/  LOP3.LUT R122, R122, 0xf, RZ, 0xc0, !PT ;  /* 0x0000000f7a7a7812 */ /* 0x000fe400078ec0ff */
[----:B------:R-:W-:Y:S02]  /*5e20*/  LOP3.LUT R99, R129, 0xf00, RZ, 0xe2, !PT ;  /* 0x00000f0081637812 */ /* 0x000fe400078ee2ff */
[----:B------:R-:W-:Y:S01]  /*5e30*/  LOP3.LUT R142, R142, 0xff, RZ, 0xc0, !PT ;  /* 0x000000ff8e8e7812 */ /* 0x000fe200078ec0ff */
[----:B------:R-:W-:Y:S01]  /*5e40*/  IMAD R122, R135, 0x10, R122 ;  /* 0x00000010877a7824 */ /* 0x000fe200078e027a */
[----:B------:R-:W-:Y:S01]  /*5e50*/  LOP3.LUT R97, R98, 0xf00, RZ, 0xe2, !PT ;  /* 0x00000f0062617812 */ /* 0x000fe200078ee2ff */
[----:B------:R-:W-:Y:S01]  /*5e60*/  IMAD R99, R134, 0x1000, R99 ;  /* 0x0000100086637824 */ /* 0x000fe200078e0263 */
[----:B------:R-:W-:-:S02]  /*5e70*/  LOP3.LUT R98, R114, 0xf00, RZ, 0xe2, !PT ;  /* 0x00000f0072627812 */ /* 0x000fc400078ee2ff */
[----:B------:R-:W-:Y:S01]  /*5e80*/  LOP3.LUT R110, R110, 0xff, RZ, 0xc0, !PT ;  /* 0x000000ff6e6e7812 */ /* 0x000fe200078ec0ff */
[----:B------:R-:W-:Y:S01]  /*5e90*/  IMAD.IADD R142, R99, 0x1, R142 ;  /* 0x00000001638e7824 */ /* 0x000fe200078e028e */
[----:B------:R-:W-:Y:S01]  /*5ea0*/  LOP3.LUT R99, R122, 0xff, RZ, 0xc0, !PT ;  /* 0x000000ff7a637812 */ /* 0x000fe200078ec0ff */
[----:B------:R-:W-:Y:S01]  /*5eb0*/  IMAD R97, R102, 0x1000, R97 ;  /* 0x0000100066617824 */ /* 0x000fe200078e0261 */
[----:B------:R-:W-:Y:S01]  /*5ec0*/  ISETP.GT.U32.AND P3, PT, R113, R2, PT ;  /* 0x000000027100720c */ /* 0x000fe20003f64070 */
[----:B------:R-:W-:Y:S01]  /*5ed0*/  IMAD R98, R143, 0x1000, R98 ;  /* 0x000010008f627824 */ /* 0x000fe200078e0262 */
[----:B------:R-:W-:Y:S01]  /*5ee0*/  LOP3.LUT R142, R142, 0xffff, RZ, 0xc0, !PT ;  /* 0x0000ffff8e8e7812 */ /* 0x000fe200078ec0ff */
[----:B------:R-:W-:Y:S01]  /*5ef0*/  IMAD.IADD R97, R97, 0x1, R110 ;  /* 0x0000000161617824 */ /* 0x000fe200078e026e */
[----:B------:R-:W-:Y:S01]  /*5f00*/  ISETP.GT.U32.AND.EX P3, PT, R163, RZ, PT, P3 ;  /* 0x000000ffa300720c */ /* 0x000fe20003f64130 */
[----:B------:R-:W-:Y:S01]  /*5f10*/  IMAD.IADD R98, R98, 0x1, R99 ;  /* 0x0000000162627824 */ /* 0x000fe200078e0263 */
[----:B------:R-:W-:-:S02]  /*5f20*/  ISETP.GT.U32.AND.EX P4, PT, R146, RZ, PT, P4 ;  /* 0x000000ff9200720c */ /* 0x000fc40003f84140 */
[----:B------:R-:W-:Y:S02]  /*5f30*/  SHF.R.U32.HI R99, RZ, 0x1, R142 ;  /* 0x00000001ff637819 */ /* 0x000fe4000001168e */
[----:B------:R-:W-:Y:S02]  /*5f40*/  PRMT R106, R97, 0x5410, R98 ;  /* 0x00005410616a7816 */ /* 0x000fe40000000062 */
[----:B------:R-:W-:Y:S02]  /*5f50*/  FSEL R11, R11, -INF , !P3 ;  /* 0xff8000000b0b7808 */ /* 0x000fe40005800000 */
[----:B------:R-:W-:Y:S02]  /*5f60*/  FSEL R97, R17, -INF , !P4 ;  /* 0xff80000011617808 */ /* 0x000fe40006000000 */
[----:B------:R-:W-:Y:S02]  /*5f70*/  ISETP.GT.U32.AND P3, PT, R109, R2, PT ;  /* 0x000000026d00720c */ /* 0x000fe40003f64070 */
[----:B------:R-:W-:-:S02]  /*5f80*/  ISETP.GT.U32.AND.EX P2, PT, R148, RZ, PT, P2 ;  /* 0x000000ff9400720c */ /* 0x000fc40003f44120 */
[----:B------:R-:W-:Y:S02]  /*5f90*/  LOP3.LUT P4, RZ, R99, 0x1, RZ, 0xc0, !PT ;  /* 0x0000000163ff7812 */ /* 0x000fe4000788c0ff */
[--C-:B------:R-:W-:Y:S02]  /*5fa0*/  SHF.R.U32.HI R99, RZ, 0xf, R142.reuse ;  /* 0x0000000fff637819 */ /* 0x100fe4000001168e */
[----:B------:R-:W-:Y:S02]  /*5fb0*/  ISETP.GT.U32.AND.EX P3, PT, R162, RZ, PT, P3 ;  /* 0x000000ffa200720c */ /* 0x000fe40003f64130 */
[----:B------:R-:W-:Y:S02]  /*5fc0*/  FSEL R98, R18, -INF , !P2 ;  /* 0xff80000012627808 */ /* 0x000fe40005000000 */
[----:B------:R-:W-:Y:S02]  /*5fd0*/  LOP3.LUT P2, RZ, R99, 0x1, RZ, 0xc0, !PT ;  /* 0x0000000163ff7812 */ /* 0x000fe4000784c0ff */
[----:B------:R-:W-:-:S02]  /*5fe0*/  SHF.R.U32.HI R18, RZ, 0xe, R142 ;  /* 0x0000000eff127819 */ /* 0x000fc4000001168e */
[----:B------:R-:W-:Y:S02]  /*5ff0*/  FSEL R13, R13, -INF , !P3 ;  /* 0xff8000000d0d7808 */ /* 0x000fe40005800000 */
[----:B------:R-:W-:Y:S02]  /*6000*/  ISETP.GT.U32.AND P3, PT, R103, R2, PT ;  /* 0x000000026700720c */ /* 0x000fe40003f64070 */
[----:B------:R-:W-:Y:S01]  /*6010*/  FSEL R100, R20, -INF , !P2 ;  /* 0xff80000014647808 */ /* 0x000fe20005000000 */
[----:B------:R-:W-:Y:S01]  /*6020*/  FMUL R20, R29, UR27 ;  /* 0x0000001b1d147c20 */ /* 0x000fe20008400000 */
[----:B------:R-:W-:Y:S02]  /*6030*/  LOP3.LUT P2, RZ, R18, 0x1, RZ, 0xc0, !PT ;  /* 0x0000000112ff7812 */ /* 0x000fe4000784c0ff */
[----:B------:R-:W-:Y:S02]  /*6040*/  SHF.R.U32.HI R18, RZ, 0xc, R142 ;  /* 0x0000000cff127819 */ /* 0x000fe4000001168e */
[----:B------:R-:W-:-:S02]  /*6050*/  ISETP.GT.U32.AND.EX P3, PT, R150, RZ, PT, P3 ;  /* 0x000000ff9600720c */ /* 0x000fc40003f64130 */
[--C-:B------:R-:W-:Y:S02]  /*6060*/  SHF.R.U32.HI R17, RZ, 0xd, R142.reuse ;  /* 0x0000000dff117819 */ /* 0x100fe4000001168e */
[----:B------:R-:W-:Y:S02]  /*6070*/  FSEL R101, R21, -INF , !P2 ;  /* 0xff80000015657808 */ /* 0x000fe40005000000 */
[----:B------:R-:W-:Y:S02]  /*6080*/  LOP3.LUT P2, RZ, R18, 0x1, RZ, 0xc0, !PT ;  /* 0x0000000112ff7812 */ /* 0x000fe4000784c0ff */
[----:B------:R-:W-:Y:S02]  /*6090*/  SHF.R.U32.HI R18, RZ, 0xb, R142 ;  /* 0x0000000bff127819 */ /* 0x000fe4000001168e */
[----:B------:R-:W-:Y:S02]  /*60a0*/  FSEL R99, R19, -INF , !P3 ;  /* 0xff80000013637808 */ /* 0x000fe40005800000 */
[----:B------:R-:W-:-:S02]  /*60b0*/  LOP3.LUT P3, RZ, R17, 0x1, RZ, 0xc0, !PT ;  /* 0x0000000111ff7812 */ /* 0x000fc4000786c0ff */
[--C-:B------:R-:W-:Y:S02]  /*60c0*/  SHF.R.U32.HI R17, RZ, 0xa, R142.reuse ;  /* 0x0000000aff117819 */ /* 0x100fe4000001168e */
[----:B------:R-:W-:Y:S01]  /*60d0*/  FSEL R103, R23, -INF , !P2 ;  /* 0xff80000017677808 */ /* 0x000fe20005000000 */
[----:B------:R-:W-:Y:S01]  /*60e0*/  FMUL R23, R32, UR27 ;  /* 0x0000001b20177c20 */ /* 0x000fe20008400000 */
[----:B------:R-:W-:Y:S02]  /*60f0*/  LOP3.LUT P2, RZ, R18, 0x1, RZ, 0xc0, !PT ;  /* 0x0000000112ff7812 */ /* 0x000fe4000784c0ff */
[--C-:B------:R-:W-:Y:S02]  /*6100*/  SHF.R.U32.HI R19, RZ, 0x9, R142.reuse ;  /* 0x00000009ff137819 */ /* 0x100fe4000001168e */
[----:B------:R-:W-:Y:S02]  /*6110*/  FSEL R102, R22, -INF , !P3 ;  /* 0xff80000016667808 */ /* 0x000fe40005800000 */
[----:B------:R-:W-:Y:S01]  /*6120*/  LOP3.LUT P3, RZ, R17, 0x1, RZ, 0xc0, !PT ;  /* 0x0000000111ff7812 */ /* 0x000fe2000786c0ff */
[----:B------:R-:W-:Y:S01]  /*6130*/  FMUL R17, R26, UR27 ;  /* 0x0000001b1a117c20 */ /* 0x000fe20008400000 */
[----:B------:R-:W-:-:S02]  /*6140*/  SHF.R.U32.HI R18, RZ, 0x7, R142 ;  /* 0x00000007ff127819 */ /* 0x000fc4000001168e */
[----:B------:R-:W-:Y:S02]  /*6150*/  FSEL R104, R24, -INF , !P2 ;  /* 0xff80000018687808 */ /* 0x000fe40005000000 */
[----:B------:R-:W-:Y:S02]  /*6160*/  LOP3.LUT P2, RZ, R19, 0x1, RZ, 0xc0, !PT ;  /* 0x0000000113ff7812 */ /* 0x000fe4000784c0ff */
[--C-:B------:R-:W-:Y:S02]  /*6170*/  SHF.R.U32.HI R19, RZ, 0x8, R142.reuse ;  /* 0x00000008ff137819 */ /* 0x100fe4000001168e */
[----:B------:R-:W-:Y:S02]  /*6180*/  FSEL R24, R25, -INF , !P3 ;  /* 0xff80000019187808 */ /* 0x000fe40005800000 */
[----:B------:R-:W-:Y:S01]  /*6190*/  LOP3.LUT P3, RZ, R18, 0x1, RZ, 0xc0, !PT ;  /* 0x0000000112ff7812 */ /* 0x000fe2000786c0ff */
[----:B------:R-:W-:Y:S01]  /*61a0*/  FMUL R18, R27, UR27 ;  /* 0x0000001b1b127c20 */ /* 0x000fe20008400000 */
[----:B------:R-:W-:Y:S01]  /*61b0*/  FSEL R17, R17, -INF , !P2 ;  /* 0xff80000011117808 */ /* 0x000fe20005000000 */
[----:B------:R-:W-:Y:S01]  /*61c0*/  FMUL R27, R35, UR27 ;  /* 0x0000001b231b7c20 */ /* 0x000fe20008400000 */
[----:B------:R-:W-:Y:S01]  /*61d0*/  LOP3.LUT P2, RZ, R19, 0x1, RZ, 0xc0, !PT ;  /* 0x0000000113ff7812 */ /* 0x000fe2000784c0ff */
[----:B------:R-:W-:Y:S01]  /*61e0*/  FMUL R19, R28, UR27 ;  /* 0x0000001b1c137c20 */ /* 0x000fe20008400000 */
[----:B------:R-:W-:-:S02]  /*61f0*/  SHF.R.U32.HI R22, RZ, 0x6, R142 ;  /* 0x00000006ff167819 */ /* 0x000fc4000001168e */
[--C-:B------:R-:W-:Y:S02]  /*6200*/  SHF.R.U32.HI R21, RZ, 0x4, R142.reuse ;  /* 0x00000004ff157819 */ /* 0x100fe4000001168e */
        /* <DEDUP_REMOVED lines=11> */
[----:B------:R-:W-:Y:S02]  /*62c0*/  SHF.R.U32.HI R142, RZ, 0x3, R142 ;  /* 0x00000003ff8e7819 */ /* 0x000fe4000001168e */
[----:B------:R-:W-:Y:S02]  /*62d0*/  FSEL R21, R21, -INF , !P2 ;  /* 0xff80000015157808 */ /* 0x000fe40005000000 */
[----:B------:R-:W-:Y:S02]  /*62e0*/  LOP3.LUT P2, RZ, R142, 0x1, RZ, 0xc0, !PT ;  /* 0x000000018eff7812 */ /* 0x000fe4000784c0ff */
[----:B------:R-:W-:Y:S02]  /*62f0*/  SHF.R.U64 R26, R106, 0x1f, RZ ;  /* 0x0000001f6a1a7819 */ /* 0x000fe400000012ff */
[----:B------:R-:W-:Y:S02]  /*6300*/  FSEL R22, R22, -INF , !P3 ;  /* 0xff80000016167808 */ /* 0x000fe40005800000 */
[----:B------:R-:W-:Y:S01]  /*6310*/  LOP3.LUT P3, RZ, R25, 0x1, RZ, 0xc0, !PT ;  /* 0x0000000119ff7812 */ /* 0x000fe2000786c0ff */
[----:B------:R-:W-:Y:S01]  /*6320*/  FMUL R25, R33, UR27 ;  /* 0x0000001b21197c20 */ /* 0x000fe20008400000 */
[----:B------:R-:W-:Y:S01]  /*6330*/  FSEL R23, R23, -INF , !P2 ;  /* 0xff80000017177808 */ /* 0x000fe20005000000 */
[----:B------:R-:W-:Y:S01]  /*6340*/  FMUL R33, R41, UR27 ;  /* 0x0000001b29217c20 */ /* 0x000fe20008400000 */
[----:B------:R-:W-:Y:S01]  /*6350*/  LOP3.LUT P2, RZ, R26, 0x1, RZ, 0xc0, !PT ;  /* 0x000000011aff7812 */ /* 0x000fe2000784c0ff */
[----:B------:R-:W-:Y:S01]  /*6360*/  FMUL R26, R34, UR27 ;  /* 0x0000001b221a7c20 */ /* 0x000fe20008400000 */
[----:B------:R-:W-:-:S02]  /*6370*/  SHF.R.U64 R28, R106, 0x1e, RZ ;  /* 0x0000001e6a1c7819 */ /* 0x000fc400000012ff */
[----:B------:R-:W-:Y:S02]  /*6380*/  SHF.R.U64 R29, R106, 0x1d, RZ ;  /* 0x0000001d6a1d7819 */ /* 0x000fe400000012ff */
[----:B------:R-:W-:Y:S02]  /*6390*/  FSEL R25, R25, -INF , !P3 ;  /* 0xff80000019197808 */ /* 0x000fe40005800000 */
[----:B------:R-:W-:Y:S02]  /*63a0*/  LOP3.LUT P3, RZ, R28, 0x1, RZ, 0xc0, !PT ;  /* 0x000000011cff7812 */ /* 0x000fe4000786c0ff */
[----:B------:R-:W-:Y:S02]  /*63b0*/  SHF.R.U64 R28, R106, 0x1c, RZ ;  /* 0x0000001c6a1c7819 */ /* 0x000fe400000012ff */
[----:B------:R-:W-:Y:S02]  /*63c0*/  FSEL R26, R26, -INF , !P4 ;  /* 0xff8000001a1a7808 */ /* 0x000fe40006000000 */
[----:B------:R-:W-:Y:S01]  /*63d0*/  LOP3.LUT P4, RZ, R29, 0x1, RZ, 0xc0, !PT ;  /* 0x000000011dff7812 */ /* 0x000fe2000788c0ff */
[----:B------:R-:W-:Y:S01]  /*63e0*/  FMUL R29, R37, UR27 ;  /* 0x0000001b251d7c20 */ /* 0x000fe20008400000 */
[----:B------:R-:W-:-:S02]  /*63f0*/  FSEL R27, R27, -INF , !P1 ;  /* 0xff8000001b1b7808 */ /* 0x000fc40004800000 */
[----:B------:R-:W-:Y:S01]  /*6400*/  LOP3.LUT P1, RZ, R28, 0x1, RZ, 0xc0, !PT ;  /* 0x000000011cff7812 */ /* 0x000fe2000782c0ff */
[----:B------:R-:W-:Y:S01]  /*6410*/  FMUL R28, R36, UR27 ;  /* 0x0000001b241c7c20 */ /* 0x000fe20008400000 */
[C---:B------:R-:W-:Y:S02]  /*6420*/  SHF.R.U64 R32, R106.reuse, 0x1a, RZ ;  /* 0x0000001a6a207819 */ /* 0x040fe400000012ff */
[----:B------:R-:W-:Y:S02]  /*6430*/  SHF.R.U64 R31, R106, 0x1b, RZ ;  /* 0x0000001b6a1f7819 */ /* 0x000fe400000012ff */
[----:B------:R-:W-:Y:S02]  /*6440*/  FSEL R29, R29, -INF , !P3 ;  /* 0xff8000001d1d7808 */ /* 0x000fe40005800000 */
[----:B------:R-:W-:Y:S01]  /*6450*/  LOP3.LUT P3, RZ, R32, 0x1, RZ, 0xc0, !PT ;  /* 0x0000000120ff7812 */ /* 0x000fe2000786c0ff */
[----:B------:R-:W-:Y:S01]  /*6460*/  FMUL R32, R40, UR27 ;  /* 0x0000001b28207c20 */ /* 0x000fe20008400000 */
[----:B------:R-:W-:-:S02]  /*6470*/  FSEL R28, R28, -INF , !P2 ;  /* 0xff8000001c1c7808 */ /* 0x000fc40005000000 */
[----:B------:R-:W-:Y:S02]  /*6480*/  LOP3.LUT P2, RZ, R31, 0x1, RZ, 0xc0, !PT ;  /* 0x000000011fff7812 */ /* 0x000fe4000784c0ff */
[C---:B------:R-:W-:Y:S02]  /*6490*/  SHF.R.U64 R34, R106.reuse, 0x17, RZ ;  /* 0x000000176a227819 */ /* 0x040fe400000012ff */
[----:B------:R-:W-:Y:S02]  /*64a0*/  FSEL R33, R33, -INF , !P3 ;  /* 0xff80000021217808 */ /* 0x000fe40005800000 */
[----:B------:R-:W-:Y:S02]  /*64b0*/  ISETP.GT.U32.AND P3, PT, R91, R2, PT ;  /* 0x000000025b00720c */ /* 0x000fe40003f64070 */
[----:B------:R-:W-:Y:S02]  /*64c0*/  SHF.R.U64 R31, R106, 0x19, RZ ;  /* 0x000000196a1f7819 */ /* 0x000fe400000012ff */
[----:B------:R-:W-:-:S02]  /*64d0*/  FSEL R32, R32, -INF , !P2 ;  /* 0xff80000020207808 */ /* 0x000fc40005000000 */
[----:B------:R-:W-:Y:S01]  /*64e0*/  LOP3.LUT P2, RZ, R34, 0x1, RZ, 0xc0, !PT ;  /* 0x0000000122ff7812 */ /* 0x000fe2000784c0ff */
[----:B------:R-:W-:Y:S01]  /*64f0*/  FMUL R34, R4, UR27 ;  /* 0x0000001b04227c20 */ /* 0x000fe20008400000 */
[----:B------:R-:W-:Y:S02]  /*6500*/  FSEL R30, R30, -INF , !P4 ;  /* 0xff8000001e1e7808 */ /* 0x000fe40006000000 */
[----:B------:R-:W-:Y:S02]  /*6510*/  ISETP.GT.U32.AND.EX P3, PT, R105, RZ, PT, P3 ;  /* 0x000000ff6900720c */ /* 0x000fe40003f64130 */
[----:B------:R-:W-:Y:S01]  /*6520*/  LOP3.LUT P4, RZ, R31, 0x1, RZ, 0xc0, !PT ;  /* 0x000000011fff7812 */ /* 0x000fe2000788c0ff */
[----:B------:R-:W-:Y:S01]  /*6530*/  FMUL R31, R39, UR27 ;  /* 0x0000001b271f7c20 */ /* 0x000fe20008400000 */
[C---:B------:R-:W-:Y:S02]  /*6540*/  SHF.R.U64 R36, R106.reuse, 0x16, RZ ;  /* 0x000000166a247819 */ /* 0x040fe400000012ff */
[----:B------:R-:W-:-:S02]  /*6550*/  SHF.R.U64 R35, R106, 0x18, RZ ;  /* 0x000000186a237819 */ /* 0x000fc400000012ff */
[----:B------:R-:W-:Y:S01]  /*6560*/  FSEL R108, R34, -INF , !P3 ;  /* 0xff800000226c7808 */ /* 0x000fe20005800000 */
[----:B------:R-:W-:Y:S01]  /*6570*/  FMUL R34, R43, UR27 ;  /* 0x0000001b2b227c20 */ /* 0x000fe20008400000 */
[----:B------:R-:W-:Y:S02]  /*6580*/  FSEL R4, R42, -INF , !P4 ;  /* 0xff8000002a047808 */ /* 0x000fe40006000000 */
[----:B------:R-:W-:Y:S02]  /*6590*/  FSEL R31, R31, -INF , !P1 ;  /* 0xff8000001f1f7808 */ /* 0x000fe40004800000 */
[----:B------:R-:W-:Y:S02]  /*65a0*/  LOP3.LUT P4, RZ, R36, 0x1, RZ, 0xc0, !PT ;  /* 0x0000000124ff7812 */ /* 0x000fe4000788c0ff */
[----:B------:R-:W-:Y:S02]  /*65b0*/  LOP3.LUT P1, RZ, R35, 0x1, RZ, 0xc0, !PT ;  /* 0x0000000123ff7812 */ /* 0x000fe4000782c0ff */
[----:B------:R-:W-:-:S02]  /*65c0*/  FMNMX3 R36, R108, R5, R6, !PT ;  /* 0x000000056c247276 */ /* 0x000fc40007800006 */
[C---:B------:R-:W-:Y:S02]  /*65d0*/  SHF.R.U64 R35, R106.reuse, 0x15, RZ ;  /* 0x000000156a237819 */ /* 0x040fe400000012ff */
[----:B------:R-:W-:Y:S02]  /*65e0*/  SHF.R.U64 R38, R106, 0x14, RZ ;  /* 0x000000146a267819 */ /* 0x000fe400000012ff */
[----:B------:R-:W-:Y:S02]  /*65f0*/  FSEL R9, R9, -INF , !P6 ;  /* 0xff80000009097808 */ /* 0x000fe40007000000 */
[----:B------:R-:W-:Y:S02]  /*6600*/  FSEL R10, R10, -INF , !P5 ;  /* 0xff8000000a0a7808 */ /* 0x000fe40006800000 */
[----:B------:R-:W-:Y:S02]  /*6610*/  FMNMX3 R36, R36, R7, R8, !PT ;  /* 0x0000000724247276 */ /* 0x000fe40007800008 */
[----:B------:R-:W-:Y:S01]  /*6620*/  LOP3.LUT P3, RZ, R35, 0x1, RZ, 0xc0, !PT ;  /* 0x0000000123ff7812 */ /* 0x000fe2000786c0ff */
[----:B------:R-:W-:Y:S01]  /*6630*/  FMUL R35, R44, UR27 ;  /* 0x0000001b2c237c20 */ /* 0x000fe20008400000 */
[----:B------:R-:W-:-:S02]  /*6640*/  FSEL R34, R34, -INF , !P1 ;  /* 0xff80000022227808 */ /* 0x000fc40004800000 */
[----:B------:R-:W-:Y:S02]  /*6650*/  LOP3.LUT P1, RZ, R38, 0x1, RZ, 0xc0, !PT ;  /* 0x0000000126ff7812 */ /* 0x000fe4000782c0ff */
[----:B------:R-:W-:Y:S02]  /*6660*/  SHF.R.U64 R37, R106, 0x13, RZ ;  /* 0x000000136a257819 */ /* 0x000fe400000012ff */
[----:B------:R-:W-:Y:S01]  /*6670*/  FMNMX3 R38, R36, R9, R10, !PT ;  /* 0x0000000924267276 */ /* 0x000fe2000780000a */
[----:B------:R-:W-:Y:S01]  /*6680*/  FMUL R36, R45, UR27 ;  /* 0x0000001b2d247c20 */ /* 0x000fe20008400000 */
[----:B------:R-:W-:Y:S02]  /*6690*/  FSEL R35, R35, -INF , !P2 ;  /* 0xff80000023237808 */ /* 0x000fe40005000000 */
[----:B------:R-:W-:Y:S02]  /*66a0*/  SHF.R.U64 R39, R106, 0x12, RZ ;  /* 0x000000126a277819 */ /* 0x000fe400000012ff */
[----:B------:R-:W-:Y:S01]  /*66b0*/  LOP3.LUT P2, RZ, R37, 0x1, RZ, 0xc0, !PT ;  /* 0x0000000125ff7812 */ /* 0x000fe2000784c0ff */
[----:B------:R-:W-:Y:S01]  /*66c0*/  FMUL R37, R46, UR27 ;  /* 0x0000001b2e257c20 */ /* 0x000fe20008400000 */
[----:B------:R-:W-:-:S02]  /*66d0*/  FMNMX3 R38, R38, R11, R12, !PT ;  /* 0x0000000b26267276 */ /* 0x000fc4000780000c */
[----:B------:R-:W-:Y:S02]  /*66e0*/  FSEL R36, R36, -INF , !P4 ;  /* 0xff80000024247808 */ /* 0x000fe40006000000 */
[----:B------:R-:W-:Y:S02]  /*66f0*/  SHF.R.U64 R40, R106, 0x11, RZ ;  /* 0x000000116a287819 */ /* 0x000fe400000012ff */
[----:B------:R-:W-:Y:S02]  /*6700*/  LOP3.LUT P4, RZ, R39, 0x1, RZ, 0xc0, !PT ;  /* 0x0000000127ff7812 */ /* 0x000fe4000788c0ff */
[----:B------:R-:W-:Y:S01]  /*6710*/  FMNMX3 R39, R38, R13, R14, !PT ;  /* 0x0000000d26277276 */ /* 0x000fe2000780000e */
[----:B------:R-:W-:Y:S01]  /*6720*/  FMUL R38, R47, UR27 ;  /* 0x0000001b2f267c20 */ /* 0x000fe20008400000 */
[----:B------:R-:W-:Y:S02]  /*6730*/  FSEL R37, R37, -INF , !P3 ;  /* 0xff80000025257808 */ /* 0x000fe40005800000 */
[----:B------:R-:W-:-:S02]  /*6740*/  LOP3.LUT P3, RZ, R40, 0x1, RZ, 0xc0, !PT ;  /* 0x0000000128ff7812 */ /* 0x000fc4000786c0ff */
[----:B------:R-:W-:Y:S01]  /*6750*/  FMNMX3 R40, R39, R15, R16, !PT ;  /* 0x0000000f27287276 */ /* 0x000fe20007800010 */
[----:B------:R-:W-:Y:S01]  /*6760*/  FMUL R39, R48, UR27 ;  /* 0x0000001b30277c20 */ /* 0x000fe20008400000 */
[----:B------:R-:W-:Y:S02]  /*6770*/  SHF.R.U64 R41, R106, 0x10, RZ ;  /* 0x000000106a297819 */ /* 0x000fe400000012ff */
[----:B------:R-:W-:Y:S02]  /*6780*/  FMNMX3 R40, R40, R97, R98, !PT ;  /* 0x0000006128287276 */ /* 0x000fe40007800062 */
[----:B------:R-:W-:Y:S02]  /*6790*/  FSEL R38, R38, -INF , !P1 ;  /* 0xff80000026267808 */ /* 0x000fe40004800000 */
[----:B------:R-:W-:Y:S02]  /*67a0*/  SHF.R.U64 R42, R106, 0xf, RZ ;  /* 0x0000000f6a2a7819 */ /* 0x000fe400000012ff */
[----:B------:R-:W-:-:S02]  /*67b0*/  LOP3.LUT P1, RZ, R41, 0x1, RZ, 0xc0, !PT ;  /* 0x0000000129ff7812 */ /* 0x000fc4000782c0ff */
[----:B------:R-:W-:Y:S01]  /*67c0*/  FMNMX3 R41, R40, R99, R100, !PT ;  /* 0x0000006328297276 */ /* 0x000fe20007800064 */
[----:B------:R-:W-:Y:S01]  /*67d0*/  FMUL R40, R49, UR27 ;  /* 0x0000001b31287c20 */ /* 0x000fe20008400000 */
[----:B------:R-:W-:Y:S02]  /*67e0*/  FSEL R39, R39, -INF , !P2 ;  /* 0xff80000027277808 */ /* 0x000fe40005000000 */
[----:B------:R-:W-:Y:S02]  /*67f0*/  LOP3.LUT P2, RZ, R42, 0x1, RZ, 0xc0, !PT ;  /* 0x000000012aff7812 */ /* 0x000fe4000784c0ff */
[----:B------:R-:W-:Y:S01]  /*6800*/  FMNMX3 R42, R41, R101, R102, !PT ;  /* 0x00000065292a7276 */ /* 0x000fe20007800066 */
[----:B------:R-:W-:Y:S01]  /*6810*/  FMUL R41, R50, UR27 ;  /* 0x0000001b32297c20 */ /* 0x000fe20008400000 */
[----:B------:R-:W-:Y:S02]  /*6820*/  SHF.R.U64 R44, R106, 0xe, RZ ;  /* 0x0000000e6a2c7819 */ /* 0x000fe400000012ff */
[----:B------:R-:W-:-:S02]  /*6830*/  FMNMX3 R42, R42, R103, R104, !PT ;  /* 0x000000672a2a7276 */ /* 0x000fc40007800068 */
[----:B------:R-:W-:Y:S02]  /*6840*/  FSEL R40, R40, -INF , !P4 ;  /* 0xff80000028287808 */ /* 0x000fe40006000000 */
[----:B------:R-:W-:Y:S02]  /*6850*/  LOP3.LUT P4, RZ, R44, 0x1, RZ, 0xc0, !PT ;  /* 0x000000012cff7812 */ /* 0x000fe4000788c0ff */
[----:B------:R-:W-:Y:S02]  /*6860*/  SHF.R.U64 R43, R106, 0xd, RZ ;  /* 0x0000000d6a2b7819 */ /* 0x000fe400000012ff */
[----:B------:R-:W-:Y:S01]  /*6870*/  FMNMX3 R44, R42, R24, R17, !PT ;  /* 0x000000182a2c7276 */ /* 0x000fe20007800011 */
[----:B------:R-:W-:Y:S01]  /*6880*/  FMUL R42, R51, UR27 ;  /* 0x0000001b332a7c20 */ /* 0x000fe20008400000 */
[----:B------:R-:W-:Y:S02]  /*6890*/  FSEL R41, R41, -INF , !P3 ;  /* 0xff80000029297808 */ /* 0x000fe40005800000 */
[----:B------:R-:W-:-:S02]  /*68a0*/  SHF.R.U64 R45, R106, 0xc, RZ ;  /* 0x0000000c6a2d7819 */ /* 0x000fc400000012ff */
[----:B------:R-:W-:Y:S01]  /*68b0*/  LOP3.LUT P3, RZ, R43, 0x1, RZ, 0xc0, !PT ;  /* 0x000000012bff7812 */ /* 0x000fe2000786c0ff */
[----:B------:R-:W-:Y:S01]  /*68c0*/  FMUL R43, R52, UR27 ;  /* 0x0000001b342b7c20 */ /* 0x000fe20008400000 */
[----:B------:R-:W-:Y:S02]  /*68d0*/  FMNMX3 R44, R44, R18, R19, !PT ;  /* 0x000000122c2c7276 */ /* 0x000fe40007800013 */
[----:B------:R-:W-:Y:S02]  /*68e0*/  FSEL R42, R42, -INF , !P1 ;  /* 0xff8000002a2a7808 */ /* 0x000fe40004800000 */
[----:B------:R-:W-:Y:S02]  /*68f0*/  SHF.R.U64 R46, R106, 0xb, RZ ;  /* 0x0000000b6a2e7819 */ /* 0x000fe400000012ff */
[----:B------:R-:W-:Y:S02]  /*6900*/  LOP3.LUT P1, RZ, R45, 0x1, RZ, 0xc0, !PT ;  /* 0x000000012dff7812 */ /* 0x000fe4000782c0ff */
[----:B------:R-:W-:Y:S01]  /*6910*/  FMNMX3 R45, R44, R20, R21, !PT ;  /* 0x000000142c2d7276 */ /* 0x000fe20007800015 */
[----:B------:R-:W-:Y:S01]  /*6920*/  FMUL R44, R53, UR27 ;  /* 0x0000001b352c7c20 */ /* 0x000fe20008400000 */
[----:B------:R-:W-:-:S02]  /*6930*/  FSEL R43, R43, -INF , !P2 ;  /* 0xff8000002b2b7808 */ /* 0x000fc40005000000 */
[----:B------:R-:W-:Y:S02]  /*6940*/  LOP3.LUT P2, RZ, R46, 0x1, RZ, 0xc0, !PT ;  /* 0x000000012eff7812 */ /* 0x000fe4000784c0ff */
[----:B------:R-:W-:Y:S01]  /*6950*/  FMNMX3 R46, R45, R22, R23, !PT ;  /* 0x000000162d2e7276 */ /* 0x000fe20007800017 */
[----:B------:R-:W-:Y:S01]  /*6960*/  FMUL R45, R54, UR27 ;  /* 0x0000001b362d7c20 */ /* 0x000fe20008400000 */
[----:B------:R-:W-:Y:S02]  /*6970*/  SHF.R.U64 R47, R106, 0xa, RZ ;  /* 0x0000000a6a2f7819 */ /* 0x000fe400000012ff */
[----:B------:R-:W-:Y:S02]  /*6980*/  FMNMX3 R46, R46, R25, R26, !PT ;  /* 0x000000192e2e7276 */ /* 0x000fe4000780001a */
[----:B------:R-:W-:Y:S02]  /*6990*/  FSEL R44, R44, -INF , !P4 ;  /* 0xff8000002c2c7808 */ /* 0x000fe40006000000 */
[----:B------:R-:W-:-:S02]  /*69a0*/  SHF.R.U64 R48, R106, 0x9, RZ ;  /* 0x000000096a307819 */ /* 0x000fc400000012ff */
[----:B------:R-:W-:Y:S02]  /*69b0*/  LOP3.LUT P4, RZ, R47, 0x1, RZ, 0xc0, !PT ;  /* 0x000000012fff7812 */ /* 0x000fe4000788c0ff */
[----:B------:R-:W-:Y:S01]  /*69c0*/  FMNMX3 R47, R46, R27, R28, !PT ;  /* 0x0000001b2e2f7276 */ /* 0x000fe2000780001c */
[----:B------:R-:W-:Y:S01]  /*69d0*/  FMUL R46, R55, UR27 ;  /* 0x0000001b372e7c20 */ /* 0x000fe20008400000 */
[----:B------:R-:W-:Y:S01]  /*69e0*/  FSEL R45, R45, -INF , !P3 ;  /* 0xff8000002d2d7808 */ /* 0x000fe20005800000 */
[----:B------:R-:W-:Y:S01]  /*69f0*/  FMUL R55, R62, UR27 ;  /* 0x0000001b3e377c20 */ /* 0x000fe20008400000 */
[----:B------:R-:W-:Y:S02]  /*6a00*/  LOP3.LUT P3, RZ, R48, 0x1, RZ, 0xc0, !PT ;  /* 0x0000000130ff7812 */ /* 0x000fe4000786c0ff */
[----:B------:R-:W-:Y:S01]  /*6a10*/  FMNMX3 R48, R47, R29, R30, !PT ;  /* 0x0000001d2f307276 */ /* 0x000fe2000780001e */
[----:B------:R-:W-:Y:S01]  /*6a20*/  FMUL R47, R56, UR27 ;  /* 0x0000001b382f7c20 */ /* 0x000fe20008400000 */
[----:B------:R-:W-:Y:S01]  /*6a30*/  SHF.R.U64 R50, R106, 0x8, RZ ;  /* 0x000000086a327819 */ /* 0x000fe200000012ff */
[----:B------:R-:W-:Y:S01]  /*6a40*/  FMUL R56, R61, UR27 ;  /* 0x0000001b3d387c20 */ /* 0x000fe20008400000 */
[----:B------:R-:W-:-:S02]  /*6a50*/  FMNMX3 R48, R48, R31, R32, !PT ;  /* 0x0000001f30307276 */ /* 0x000fc40007800020 */
[----:B------:R-:W-:Y:S02]  /*6a60*/  FSEL R46, R46, -INF , !P1 ;  /* 0xff8000002e2e7808 */ /* 0x000fe40004800000 */
[----:B------:R-:W-:Y:S02]  /*6a70*/  LOP3.LUT P1, RZ, R50, 0x1, RZ, 0xc0, !PT ;  /* 0x0000000132ff7812 */ /* 0x000fe4000782c0ff */
[----:B------:R-:W-:Y:S02]  /*6a80*/  SHF.R.U64 R49, R106, 0x7, RZ ;  /* 0x000000076a317819 */ /* 0x000fe400000012ff */
[----:B------:R-:W-:Y:S01]  /*6a90*/  FMNMX3 R50, R48, R33, R4, !PT ;  /* 0x0000002130327276 */ /* 0x000fe20007800004 */
[----:B------:R-:W-:Y:S01]  /*6aa0*/  FMUL R48, R57, UR27 ;  /* 0x0000001b39307c20 */ /* 0x000fe20008400000 */
[----:B------:R-:W-:Y:S01]  /*6ab0*/  FSEL R47, R47, -INF , !P2 ;  /* 0xff8000002f2f7808 */ /* 0x000fe20005000000 */
[----:B------:R-:W-:Y:S01]  /*6ac0*/  FMUL R57, R65, UR27 ;  /* 0x0000001b41397c20 */ /* 0x000fe20008400000 */
[----:B------:R-:W-:-:S02]  /*6ad0*/  SHF.R.U64 R51, R106, 0x6, RZ ;  /* 0x000000066a337819 */ /* 0x000fc400000012ff */
[----:B------:R-:W-:Y:S01]  /*6ae0*/  LOP3.LUT P2, RZ, R49, 0x1, RZ, 0xc0, !PT ;  /* 0x0000000131ff7812 */ /* 0x000fe2000784c0ff */
[----:B------:R-:W-:Y:S01]  /*6af0*/  FMUL R49, R58, UR27 ;  /* 0x0000001b3a317c20 */ /* 0x000fe20008400000 */
[----:B------:R-:W-:Y:S01]  /*6b00*/  FMNMX3 R50, R50, R34, R35, !PT ;  /* 0x0000002232327276 */ /* 0x000fe20007800023 */
[----:B------:R-:W-:Y:S01]  /*6b10*/  FMUL R58, R64, UR27 ;  /* 0x0000001b403a7c20 */ /* 0x000fe20008400000 */
[----:B------:R-:W-:Y:S02]  /*6b20*/  FSEL R48, R48, -INF , !P4 ;  /* 0xff80000030307808 */ /* 0x000fe40006000000 */
[----:B------:R-:W-:Y:S02]  /*6b30*/  SHF.R.U64 R52, R106, 0x5, RZ ;  /* 0x000000056a347819 */ /* 0x000fe400000012ff */
[----:B------:R-:W-:Y:S02]  /*6b40*/  LOP3.LUT P4, RZ, R51, 0x1, RZ, 0xc0, !PT ;  /* 0x0000000133ff7812 */ /* 0x000fe4000788c0ff */
[----:B------:R-:W-:Y:S01]  /*6b50*/  FMNMX3 R51, R50, R36, R37, !PT ;  /* 0x0000002432337276 */ /* 0x000fe20007800025 */
[----:B------:R-:W-:Y:S01]  /*6b60*/  FMUL R50, R59, UR27 ;  /* 0x0000001b3b327c20 */ /* 0x000fe20008400000 */
[----:B------:R-:W-:Y:S01]  /*6b70*/  FSEL R49, R49, -INF , !P3 ;  /* 0xff80000031317808 */ /* 0x000fe20005800000 */
[----:B------:R-:W-:Y:S01]  /*6b80*/  FMUL R59, R63, UR27 ;  /* 0x0000001b3f3b7c20 */ /* 0x000fe20008400000 */
[----:B------:R-:W-:-:S02]  /*6b90*/  LOP3.LUT P3, RZ, R52, 0x1, RZ, 0xc0, !PT ;  /* 0x0000000134ff7812 */ /* 0x000fc4000786c0ff */
[----:B------:R-:W-:Y:S01]  /*6ba0*/  FMNMX3 R52, R51, R38, R39, !PT ;  /* 0x0000002633347276 */ /* 0x000fe20007800027 */
[----:B------:R-:W-:Y:S01]  /*6bb0*/  FMUL R51, R60, UR27 ;  /* 0x0000001b3c337c20 */ /* 0x000fe20008400000 */
[----:B------:R-:W-:Y:S02]  /*6bc0*/  SHF.R.U64 R53, R106, 0x3, RZ ;  /* 0x000000036a357819 */ /* 0x000fe400000012ff */
[----:B------:R-:W-:Y:S02]  /*6bd0*/  FMNMX3 R52, R52, R40, R41, !PT ;  /* 0x0000002834347276 */ /* 0x000fe40007800029 */
[----:B------:R-:W-:Y:S02]  /*6be0*/  SHF.R.U64 R54, R106, 0x4, RZ ;  /* 0x000000046a367819 */ /* 0x000fe400000012ff */
[----:B------:R-:W-:Y:S02]  /*6bf0*/  FMNMX3 R52, R52, R42, R43, !PT ;  /* 0x0000002a34347276 */ /* 0x000fe4000780002b */
[----:B------:R-:W-:-:S02]  /*6c00*/  FSEL R50, R50, -INF , !P1 ;  /* 0xff80000032327808 */ /* 0x000fc40004800000 */
[----:B------:R-:W-:Y:S02]  /*6c10*/  FMNMX3 R52, R52, R44, R45, !PT ;  /* 0x0000002c34347276 */ /* 0x000fe4000780002d */
[----:B------:R-:W-:Y:S02]  /*6c20*/  FSEL R51, R51, -INF , !P2 ;  /* 0xff80000033337808 */ /* 0x000fe40005000000 */
[----:B------:R-:W-:Y:S02]  /*6c30*/  FMNMX3 R52, R52, R46, R47, !PT ;  /* 0x0000002e34347276 */ /* 0x000fe4000780002f */
[----:B------:R-:W-:Y:S02]  /*6c40*/  LOP3.LUT P2, RZ, R53, 0x1, RZ, 0xc0, !PT ;  /* 0x0000000135ff7812 */ /* 0x000fe4000784c0ff */
[----:B------:R-:W-:Y:S02]  /*6c50*/  FMNMX3 R52, R52, R48, R49, !PT ;  /* 0x0000003034347276 */ /* 0x000fe40007800031 */
[----:B------:R-:W-:-:S02]  /*6c60*/  SHF.R.U64 R53, R106, 0x2, RZ ;  /* 0x000000026a357819 */ /* 0x000fc400000012ff */
[----:B------:R-:W-:Y:S01]  /*6c70*/  LOP3.LUT P1, RZ, R54, 0x1, RZ, 0xc0, !PT ;  /* 0x0000000136ff7812 */ /* 0x000fe2000782c0ff */
[----:B------:R-:W-:Y:S01]  /*6c80*/  FMUL R54, R66, UR27 ;  /* 0x0000001b42367c20 */ /* 0x000fe20008400000 */
[----:B------:R-:W-:Y:S02]  /*6c90*/  SHF.R.U64 R106, R106, 0x1, RZ ;  /* 0x000000016a6a7819 */ /* 0x000fe400000012ff */
[----:B------:R-:W-:Y:S02]  /*6ca0*/  FSEL R56, R56, -INF , !P4 ;  /* 0xff80000038387808 */ /* 0x000fe40006000000 */
[----:B------:R-:W-:Y:S02]  /*6cb0*/  FSEL R55, R55, -INF , !P3 ;  /* 0xff80000037377808 */ /* 0x000fe40005800000 */
[----:B------:R-:W-:Y:S02]  /*6cc0*/  FMNMX3 R52, R52, R50, R51, !PT ;  /* 0x0000003234347276 */ /* 0x000fe40007800033 */
[----:B------:R-:W-:-:S02]  /*6cd0*/  LOP3.LUT P4, RZ, R53, 0x1, RZ, 0xc0, !PT ;  /* 0x0000000135ff7812 */ /* 0x000fc4000788c0ff */
[----:B------:R-:W-:Y:S01]  /*6ce0*/  LOP3.LUT P3, RZ, R106, 0x1, RZ, 0xc0, !PT ;  /* 0x000000016aff7812 */ /* 0x000fe2000786c0ff */
[----:B------:R-:W-:Y:S01]  /*6cf0*/  IMAD.WIDE R106, R95, 0x2, R84 ;  /* 0x000000025f6a7825 */ /* 0x000fe200078e0254 */
[----:B------:R-:W-:Y:S02]  /*6d00*/  FSEL R59, R59, -INF , !P1 ;  /* 0xff8000003b3b7808 */ /* 0x000fe40004800000 */
[----:B------:R-:W-:Y:S02]  /*6d10*/  FSEL R58, R58, -INF , !P2 ;  /* 0xff8000003a3a7808 */ /* 0x000fe40005000000 */
[----:B------:R-:W-:Y:S01]  /*6d20*/  FMNMX3 R53, R52, R56, R55, !PT ;  /* 0x0000003834357276 */ /* 0x000fe20007800037 */
[----:B------:R-:W-:Y:S01]  /*6d30*/  FMUL R52, R67, UR27 ;  /* 0x0000001b43347c20 */ /* 0x000fe20008400000 */
[----:B------:R-:W-:Y:S02]  /*6d40*/  FSEL R57, R57, -INF , !P4 ;  /* 0xff80000039397808 */ /* 0x000fe40006000000 */
[----:B------:R-:W-:-:S02]  /*6d50*/  FSEL R54, R54, -INF , !P3 ;  /* 0xff80000036367808 */ /* 0x000fc40005800000 */
[----:B------:R-:W-:Y:S02]  /*6d60*/  FMNMX3 R53, R53, R59, R58, !PT ;  /* 0x0000003b35357276 */ /* 0x000fe4000780003a */
[----:B------:R-:W-:Y:S02]  /*6d70*/  FSEL R52, R52, -INF , !P0 ;  /* 0xff80000034347808 */ /* 0x000fe40004000000 */
[----:B------:R-:W-:Y:S02]  /*6d80*/  FMNMX3 R53, R53, R57, R54, !PT ;  /* 0x0000003935357276 */ /* 0x000fe40007800036 */
[----:B------:R-:W-:Y:S02]  /*6d90*/  LOP3.LUT P6, RZ, R0, 0xff, RZ, 0xc0, !PT ;  /* 0x000000ff00ff7812 */ /* 0x000fe400078cc0ff */
[----:B------:R-:W-:-:S05]  /*6da0*/  FMNMX3 R53, R53, R52, R94, !PT ;  /* 0x0000003435357276 */ /* 0x000fca000780005e */
[--C-:B------:R-:W-:Y:S01]  /*6db0*/  FADD R60, R5, -R53.reuse ;  /* 0x80000035053c7221 */ /* 0x100fe20000000000 */
[--C-:B------:R-:W-:Y:S01]  /*6dc0*/  FADD R97, R97, -R53.reuse ;  /* 0x8000003561617221 */ /* 0x100fe20000000000 */
[--C-:B------:R-:W-:Y:S01]  /*6dd0*/  FADD R98, R98, -R53.reuse ;  /* 0x8000003562627221 */ /* 0x100fe20000000000 */
[--C-:B------:R-:W-:Y:S01]  /*6de0*/  FADD R99, R99, -R53.reuse ;  /* 0x8000003563637221 */ /* 0x100fe20000000000 */
[----:B------:R-:W-:Y:S01]  /*6df0*/  FMUL R61, R60, 1.4426950216293334961 ;  /* 0x3fb8aa3b3c3d7820 */ /* 0x000fe20000400000 */
[--C-:B------:R-:W-:Y:S01]  /*6e00*/  FADD R60, R6, -R53.reuse ;  /* 0x80000035063c7221 */ /* 0x100fe20000000000 */
[----:B------:R-:W1:Y:S01]  /*6e10*/  @!P6 SYNCS.CCTL.IV [UR7+0x3810] ;  /* 0x00381000ff00e9b1 */ /* 0x000e620008000007 */
[----:B------:R-:W-:Y:S01]  /*6e20*/  NOP ;  /* 0x0000000000007918 */ /* 0x000fe20000000000 */
[----:B------:R2:W3:Y:S01]  /*6e30*/  MUFU.EX2 R6, R61 ;  /* 0x0000003d00067308 */ /* 0x0004e20000000800 */
[----:B------:R-:W-:Y:S01]  /*6e40*/  FMUL R62, R60, 1.4426950216293334961 ;  /* 0x3fb8aa3b3c3e7820 */ /* 0x000fe20000400000 */
[--C-:B------:R-:W-:Y:S01]  /*6e50*/  FADD R60, R7, -R53.reuse ;  /* 0x80000035073c7221 */ /* 0x100fe20000000000 */
[--C-:B------:R-:W-:Y:S01]  /*6e60*/  FADD R100, R100, -R53.reuse ;  /* 0x8000003564647221 */ /* 0x100fe20000000000 */
[--C-:B------:R-:W-:Y:S01]  /*6e70*/  FADD R101, R101, -R53.reuse ;  /* 0x8000003565657221 */ /* 0x100fe20000000000 */
[--C-:B------:R-:W-:Y:S01]  /*6e80*/  FADD R102, R102, -R53.reuse ;  /* 0x8000003566667221 */ /* 0x100fe20000000000 */
[----:B------:R-:W-:Y:S01]  /*6e90*/  FMUL R63, R60, 1.4426950216293334961 ;  /* 0x3fb8aa3b3c3f7820 */ /* 0x000fe20000400000 */
[--C-:B------:R-:W-:Y:S01]  /*6ea0*/  FADD R60, R8, -R53.reuse ;  /* 0x80000035083c7221 */ /* 0x100fe20000000000 */
[----:B------:R4:W0:Y:S01]  /*6eb0*/  MUFU.EX2 R7, R62 ;  /* 0x0000003e00077308 */ /* 0x0008220000000800 */
[--C-:B------:R-:W-:Y:S01]  /*6ec0*/  FADD R103, R103, -R53.reuse ;  /* 0x8000003567677221 */ /* 0x100fe20000000000 */
[--C-:B------:R-:W-:Y:S01]  /*6ed0*/  FADD R104, R104, -R53.reuse ;  /* 0x8000003568687221 */ /* 0x100fe20000000000 */
[----:B------:R-:W-:Y:S01]  /*6ee0*/  FMUL R64, R60, 1.4426950216293334961 ;  /* 0x3fb8aa3b3c407820 */ /* 0x000fe20000400000 */
[--C-:B------:R-:W-:Y:S01]  /*6ef0*/  FADD R60, R9, -R53.reuse ;  /* 0x80000035093c7221 */ /* 0x100fe20000000000 */
[--C-:B------:R-:W-:Y:S01]  /*6f00*/  FADD R108, R108, -R53.reuse ;  /* 0x800000356c6c7221 */ /* 0x100fe20000000000 */
[----:B------:R-:W-:Y:S01]  /*6f10*/  FMUL R67, R97, 1.4426950216293334961 ;  /* 0x3fb8aa3b61437820 */ /* 0x000fe20000400000 */
[----:B------:R-:W-:Y:S01]  /*6f20*/  FMUL R99, R99, 1.4426950216293334961 ;  /* 0x3fb8aa3b63637820 */ /* 0x000fe20000400000 */
[----:B------:R-:W-:Y:S01]  /*6f30*/  FMUL R65, R60, 1.4426950216293334961 ;  /* 0x3fb8aa3b3c417820 */ /* 0x000fe20000400000 */
[--C-:B------:R-:W-:Y:S01]  /*6f40*/  FADD R60, R10, -R53.reuse ;  /* 0x800000350a3c7221 */ /* 0x100fe20000000000 */
[----:B------:R5:W0:Y:S01]  /*6f50*/  MUFU.EX2 R8, R63 ;  /* 0x0000003f00087308 */ /* 0x000a220000000800 */
[----:B------:R-:W-:Y:S01]  /*6f60*/  FMUL R101, R101, 1.4426950216293334961 ;  /* 0x3fb8aa3b65657820 */ /* 0x000fe20000400000 */
[----:B------:R-:W-:Y:S01]  /*6f70*/  FMUL R66, R102, 1.4426950216293334961 ;  /* 0x3fb8aa3b66427820 */ /* 0x000fe20000400000 */
[----:B--2---:R-:W-:Y:S01]  /*6f80*/  FMUL R61, R60, 1.4426950216293334961 ;  /* 0x3fb8aa3b3c3d7820 */ /* 0x004fe20000400000 */
[--C-:B------:R-:W-:Y:S01]  /*6f90*/  FADD R60, R11, -R53.reuse ;  /* 0x800000350b3c7221 */ /* 0x100fe20000000000 */
[----:B------:R-:W-:Y:S01]  /*6fa0*/  FMUL R103, R103, 1.4426950216293334961 ;  /* 0x3fb8aa3b67677820 */ /* 0x000fe20000400000 */
[----:B------:R-:W-:Y:S01]  /*6fb0*/  FMUL R108, R108, 1.4426950216293334961 ;  /* 0x3fb8aa3b6c6c7820 */ /* 0x000fe20000400000 */
[--C-:B------:R-:W-:Y:S01]  /*6fc0*/  FADD R24, R24, -R53.reuse ;  /* 0x8000003518187221 */ /* 0x100fe20000000000 */
[----:B----4-:R-:W-:Y:S01]  /*6fd0*/  FMUL R62, R60, 1.4426950216293334961 ;  /* 0x3fb8aa3b3c3e7820 */ /* 0x010fe20000400000 */
[--C-:B------:R-:W-:Y:S01]  /*6fe0*/  FADD R60, R12, -R53.reuse ;  /* 0x800000350c3c7221 */ /* 0x100fe20000000000 */
[----:B------:R2:W4:Y:S03]  /*6ff0*/  MUFU.EX2 R9, R64 ;  /* 0x0000004000097308 */ /* 0x0005260000000800 */
[----:B-----5:R-:W-:Y:S01]  /*7000*/  FMUL R63, R60, 1.4426950216293334961 ;  /* 0x3fb8aa3b3c3f7820 */ /* 0x020fe20000400000 */
[----:B------:R-:W-:-:S04]  /*7010*/  FADD R60, R13, -R53 ;  /* 0x800000350d3c7221 */ /* 0x000fc80000000000 */
[----:B------:R5:W0:Y:S01]  /*7020*/  MUFU.EX2 R10, R65 ;  /* 0x00000041000a7308 */ /* 0x000a220000000800 */
[----:B--2---:R-:W-:Y:S01]  /*7030*/  FMUL R64, R60, 1.4426950216293334961 ;  /* 0x3fb8aa3b3c407820 */ /* 0x004fe20000400000 */
[----:B------:R-:W-:-:S06]  /*7040*/  FADD R60, R14, -R53 ;  /* 0x800000350e3c7221 */ /* 0x000fcc0000000000 */
[----:B------:R2:W0:Y:S01]  /*7050*/  MUFU.EX2 R11, R61 ;  /* 0x0000003d000b7308 */ /* 0x0004220000000800 */
[----:B-----5:R-:W-:Y:S01]  /*7060*/  FMUL R65, R60, 1.4426950216293334961 ;  /* 0x3fb8aa3b3c417820 */ /* 0x020fe20000400000 */
[----:B------:R-:W-:-:S06]  /*7070*/  FADD R60, R15, -R53 ;  /* 0x800000350f3c7221 */ /* 0x000fcc0000000000 */
[----:B------:R5:W0:Y:S01]  /*7080*/  MUFU.EX2 R12, R62 ;  /* 0x0000003e000c7308 */ /* 0x000a220000000800 */
[----:B--2---:R-:W-:Y:S01]  /*7090*/  FMUL R61, R60, 1.4426950216293334961 ;  /* 0x3fb8aa3b3c3d7820 */ /* 0x004fe20000400000 */
[----:B------:R-:W-:-:S04]  /*70a0*/  FADD R60, R16, -R53 ;  /* 0x80000035103c7221 */ /* 0x000fc80000000000 */
[----:B------:R-:W-:Y:S02]  /*70b0*/  FMUL R60, R60, 1.4426950216293334961 ;  /* 0x3fb8aa3b3c3c7820 */ /* 0x000fe40000400000 */
[----:B------:R2:W0:Y:S01]  /*70c0*/  MUFU.EX2 R16, R61 ;  /* 0x0000003d00107308 */ /* 0x0004220000000800 */
[----:B-----5:R-:W-:-:S07]  /*70d0*/  FMUL R62, R98, 1.4426950216293334961 ;  /* 0x3fb8aa3b623e7820 */ /* 0x020fce0000400000 */
[----:B------:R5:W0:Y:S01]  /*70e0*/  MUFU.EX2 R14, R64 ;  /* 0x00000040000e7308 */ /* 0x000a220000000800 */
[----:B--2---:R-:W-:Y:S02]  /*70f0*/  IMAD.U32 R61, R96, -0x80000000, RZ ;  /* 0x80000000603d7824 */ /* 0x004fe400078e00ff */
[----:B------:R-:W-:Y:S02]  /*7100*/  FMUL R96, R104, 1.4426950216293334961 ;  /* 0x3fb8aa3b68607820 */ /* 0x000fe40000400000 */
[----:B-1----:R-:W1:Y:S03]  /*7110*/  SYNCS.PHASECHK.TRANS64.TRYWAIT P0, [UR26], R61 ;  /* 0x0000003dff0075a7 */ /* 0x002e66000800111a */
[----:B------:R2:W0:Y:S01]  /*7120*/  MUFU.EX2 R5, R108 ;  /* 0x0000006c00057308 */ /* 0x0004220000000800 */
[----:B-----5:R-:W-:-:S07]  /*7130*/  FMUL R64, R100, 1.4426950216293334961 ;  /* 0x3fb8aa3b64407820 */ /* 0x020fce0000400000 */
[----:B------:R2:W0:Y:S08]  /*7140*/  MUFU.EX2 R13, R63 ;  /* 0x0000003f000d7308 */ /* 0x0004300000000800 */
[----:B------:R2:W0:Y:S08]  /*7150*/  MUFU.EX2 R15, R65 ;  /* 0x00000041000f7308 */ /* 0x0004300000000800 */
[----:B------:R-:W0:Y:S08]  /*7160*/  MUFU.EX2 R60, R60 ;  /* 0x0000003c003c7308 */ /* 0x000e300000000800 */
[----:B------:R-:W0:Y:S08]  /*7170*/  MUFU.EX2 R67, R67 ;  /* 0x0000004300437308 */ /* 0x000e300000000800 */
[----:B------:R-:W0:Y:S08]  /*7180*/  MUFU.EX2 R62, R62 ;  /* 0x0000003e003e7308 */ /* 0x000e300000000800 */
[----:B------:R-:W0:Y:S08]  /*7190*/  MUFU.EX2 R99, R99 ;  /* 0x0000006300637308 */ /* 0x000e300000000800 */
[----:B------:R-:W0:Y:S08]  /*71a0*/  MUFU.EX2 R64, R64 ;  /* 0x0000004000407308 */ /* 0x000e300000000800 */
[----:B------:R-:W0:Y:S08]  /*71b0*/  MUFU.EX2 R101, R101 ;  /* 0x0000006500657308 */ /* 0x000e300000000800 */
[----:B------:R-:W0:Y:S08]  /*71c0*/  MUFU.EX2 R66, R66 ;  /* 0x0000004200427308 */ /* 0x000e300000000800 */
[----:B------:R-:W0:Y:S08]  /*71d0*/  MUFU.EX2 R103, R103 ;  /* 0x0000006700677308 */ /* 0x000e300000000800 */
[----:B------:R-:W0:Y:S01]  /*71e0*/  MUFU.EX2 R96, R96 ;  /* 0x0000006000607308 */ /* 0x000e220000000800 */
[----:B-1234-:R-:W-:Y:S05]  /*71f0*/  @!P0 BRA `(.L_x_18) ;  /* 0x0000002000f08947 */ /* 0x01efea0003800000 */
.L_x_26:
[----:B------:R-:W-:Y:S01]  /*7200*/  IMAD.WIDE R110, R95, 0x2, R80 ;  /* 0x000000025f6e7825 */ /* 0x000fe200078e0250 */
[----:B------:R-:W2:Y:S03]  /*7210*/  LDG.E.U16 R61, desc[UR24][R106.64] ;  /* 0x000000186a3d7981 */ /* 0x000ea6000c1e1500 */
[----:B------:R-:W-:Y:S01]  /*7220*/  FMUL R98, R24, 1.4426950216293334961 ;  /* 0x3fb8aa3b18627820 */ /* 0x000fe20000400000 */
[----:B------:R-:W-:Y:S01]  /*7230*/  FADD R24, R17, -R53 ;  /* 0x8000003511187221 */ /* 0x000fe20000000000 */
[C---:B------:R-:W-:Y:S01]  /*7240*/  IMAD.WIDE R108, R95.reuse, 0x2, R82 ;  /* 0x000000025f6c7825 */ /* 0x040fe200078e0252 */
[----:B------:R-:W3:Y:S03]  /*7250*/  LDG.E.U16 R63, desc[UR24][R110.64] ;  /* 0x000000186e3f7981 */ /* 0x000ee6000c1e1500 */
[----:B------:R-:W-:Y:S01]  /*7260*/  IMAD.WIDE R112, R95, 0x2, R78 ;  /* 0x000000025f707825 */ /* 0x000fe200078e024e */
[----:B------:R-:W4:Y:S03]  /*7270*/  LDG.E.U16 R65, desc[UR24][R108.64] ;  /* 0x000000186c417981 */ /* 0x000f26000c1e1500 */
[--C-:B------:R-:W-:Y:S01]  /*7280*/  FADD R4, R4, -R53.reuse ;  /* 0x8000003504047221 */ /* 0x100fe20000000000 */
[--C-:B------:R-:W-:Y:S01]  /*7290*/  FADD R29, R29, -R53.reuse ;  /* 0x800000351d1d7221 */ /* 0x100fe20000000000 */
[----:B------:R1:W5:Y:S01]  /*72a0*/  MUFU.EX2 R17, R98 ;  /* 0x0000006200117308 */ /* 0x0003620000000800 */
[----:B------:R0:W2:Y:S01]  /*72b0*/  LDG.E.U16 R97, desc[UR24][R112.64] ;  /* 0x0000001870617981 */ /* 0x0000a2000c1e1500 */
[----:B------:R-:W-:Y:S01]  /*72c0*/  FMUL R100, R24, 1.4426950216293334961 ;  /* 0x3fb8aa3b18647820 */ /* 0x000fe20000400000 */
[----:B------:R-:W-:-:S04]  /*72d0*/  FADD R24, R18, -R53 ;  /* 0x8000003512187221 */ /* 0x000fc80000000000 */
[----:B------:R-:W-:Y:S01]  /*72e0*/  FMUL R102, R24, 1.4426950216293334961 ;  /* 0x3fb8aa3b18667820 */ /* 0x000fe20000400000 */
[----:B------:R-:W-:Y:S01]  /*72f0*/  FADD R24, R19, -R53 ;  /* 0x8000003513187221 */ /* 0x000fe20000000000 */
[----:B------:R-:W-:-:S03]  /*7300*/  FMUL R4, R4, 1.4426950216293334961 ;  /* 0x3fb8aa3b04047820 */ /* 0x000fc60000400000 */
[----:B------:R-:W-:Y:S01]  /*7310*/  FMUL R104, R24, 1.4426950216293334961 ;  /* 0x3fb8aa3b18687820 */ /* 0x000fe20000400000 */
[--C-:B------:R-:W-:Y:S01]  /*7320*/  FADD R24, R20, -R53.reuse ;  /* 0x8000003514187221 */ /* 0x100fe20000000000 */
[----:B------:R-:W-:Y:S01]  /*7330*/  FMUL R29, R29, 1.4426950216293334961 ;  /* 0x3fb8aa3b1d1d7820 */ /* 0x000fe20000400000 */
[----:B0-----:R0:W-:Y:S02]  /*7340*/  MUFU.EX2 R113, R4 ;  /* 0x0000000400717308 */ /* 0x0011e40000000800 */
[----:B-1----:R-:W-:Y:S01]  /*7350*/  FMUL R98, R24, 1.4426950216293334961 ;  /* 0x3fb8aa3b18627820 */ /* 0x002fe20000400000 */
[----:B------:R-:W-:Y:S01]  /*7360*/  FADD R24, R21, -R53 ;  /* 0x8000003515187221 */ /* 0x000fe20000000000 */
[----:B0-----:R-:W-:-:S04]  /*7370*/  FADD R4, R5, R6 ;  /* 0x0000000605047221 */ /* 0x001fc80000000000 */
[----:B------:R-:W-:Y:S08]  /*7380*/  MUFU.EX2 R21, R98 ;  /* 0x0000006200157308 */ /* 0x000ff00000000800 */
[----:B------:R0:W-:Y:S02]  /*7390*/  MUFU.EX2 R98, R29 ;  /* 0x0000001d00627308 */ /* 0x0001e40000000800 */
[----:B0-----:R-:W-:-:S04]  /*73a0*/  FADD R29, R7, R4 ;  /* 0x00000004071d7221 */ /* 0x001fc80000000000 */
[----:B------:R-:W-:-:S04]  /*73b0*/  FADD R4, R8, R29 ;  /* 0x0000001d08047221 */ /* 0x000fc80000000000 */
        /* <DEDUP_REMOVED lines=12> */
[----:B------:R-:W-:Y:S01]  /*7480*/  FADD R4, R64, R29 ;  /* 0x0000001d40047221 */ /* 0x000fe20000000000 */
[----:B------:R0:W1:Y:S03]  /*7490*/  MUFU.EX2 R18, R100 ;  /* 0x0000006400127308 */ /* 0x0000660000000800 */
[----:B------:R-:W-:-:S04]  /*74a0*/  FADD R29, R101, R4 ;  /* 0x00000004651d7221 */ /* 0x000fc80000000000 */
[----:B------:R-:W-:Y:S01]  /*74b0*/  FADD R4, R66, R29 ;  /* 0x0000001d42047221 */ /* 0x000fe20000000000 */
[----:B------:R-:W1:Y:S03]  /*74c0*/  MUFU.EX2 R19, R102 ;  /* 0x0000006600137308 */ /* 0x000e660000000800 */
[----:B------:R-:W-:Y:S01]  /*74d0*/  FADD R29, R103, R4 ;  /* 0x00000004671d7221 */ /* 0x000fe20000000000 */
[----:B------:R-:W-:Y:S01]  /*74e0*/  FMUL R106, R24, 1.4426950216293334961 ;  /* 0x3fb8aa3b186a7820 */ /* 0x000fe20000400000 */
[----:B------:R-:W-:Y:S02]  /*74f0*/  FADD R24, R22, -R53 ;  /* 0x8000003516187221 */ /* 0x000fe40000000000 */
[----:B------:R-:W-:Y:S01]  /*7500*/  FADD R4, R96, R29 ;  /* 0x0000001d60047221 */ /* 0x000fe20000000000 */
[----:B------:R-:W1:Y:S01]  /*7510*/  MUFU.EX2 R20, R104 ;  /* 0x0000006800147308 */ /* 0x000e620000000800 */
[----:B0-----:R-:W-:Y:S01]  /*7520*/  FMUL R100, R24, 1.4426950216293334961 ;  /* 0x3fb8aa3b18647820 */ /* 0x001fe20000400000 */
[--C-:B------:R-:W-:Y:S01]  /*7530*/  FADD R24, R23, -R53.reuse ;  /* 0x8000003517187221 */ /* 0x100fe20000000000 */
[----:B-----5:R-:W-:Y:S01]  /*7540*/  FADD R29, R17, R4 ;  /* 0x00000004111d7221 */ /* 0x020fe20000000000 */
[----:B------:R-:W-:-:S02]  /*7550*/  FADD R25, R25, -R53 ;  /* 0x8000003519197221 */ /* 0x000fc40000000000 */
[----:B------:R-:W-:Y:S01]  /*7560*/  FMUL R24, R24, 1.4426950216293334961 ;  /* 0x3fb8aa3b18187820 */ /* 0x000fe20000400000 */
[----:B-1----:R-:W-:Y:S01]  /*7570*/  FADD R4, R18, R29 ;  /* 0x0000001d12047221 */ /* 0x002fe20000000000 */
[----:B------:R-:W0:Y:S01]  /*7580*/  MUFU.EX2 R22, R106 ;  /* 0x0000006a00167308 */ /* 0x000e220000000800 */
[----:B------:R-:W-:Y:S01]  /*7590*/  FMUL R25, R25, 1.4426950216293334961 ;  /* 0x3fb8aa3b19197820 */ /* 0x000fe20000400000 */
[----:B------:R-:W-:Y:S01]  /*75a0*/  FADD R26, R26, -R53 ;  /* 0x800000351a1a7221 */ /* 0x000fe20000000000 */
[----:B------:R-:W-:-:S05]  /*75b0*/  FADD R29, R19, R4 ;  /* 0x00000004131d7221 */ /* 0x000fca0000000000 */
[----:B------:R-:W1:Y:S01]  /*75c0*/  MUFU.EX2 R23, R100 ;  /* 0x0000006400177308 */ /* 0x000e620000000800 */
[----:B------:R-:W-:Y:S01]  /*75d0*/  FADD R4, R20, R29 ;  /* 0x0000001d14047221 */ /* 0x000fe20000000000 */
[----:B------:R-:W-:Y:S01]  /*75e0*/  FMUL R26, R26, 1.4426950216293334961 ;  /* 0x3fb8aa3b1a1a7820 */ /* 0x000fe20000400000 */
[----:B------:R-:W-:-:S05]  /*75f0*/  FADD R27, R27, -R53 ;  /* 0x800000351b1b7221 */ /* 0x000fca0000000000 */
[----:B------:R-:W5:Y:S01]  /*7600*/  MUFU.EX2 R24, R24 ;  /* 0x0000001800187308 */ /* 0x000f620000000800 */
[----:B------:R-:W-:Y:S01]  /*7610*/  FADD R29, R21, R4 ;  /* 0x00000004151d7221 */ /* 0x000fe20000000000 */
[----:B------:R-:W-:Y:S01]  /*7620*/  FMUL R27, R27, 1.4426950216293334961 ;  /* 0x3fb8aa3b1b1b7820 */ /* 0x000fe20000400000 */
[----:B------:R-:W-:-:S05]  /*7630*/  FADD R28, R28, -R53 ;  /* 0x800000351c1c7221 */ /* 0x000fca0000000000 */
[----:B------:R-:W5:Y:S01]  /*7640*/  MUFU.EX2 R25, R25 ;  /* 0x0000001900197308 */ /* 0x000f620000000800 */
[----:B0-----:R-:W-:Y:S01]  /*7650*/  FADD R4, R22, R29 ;  /* 0x0000001d16047221 */ /* 0x001fe20000000000 */
[----:B------:R-:W-:-:S06]  /*7660*/  FMUL R28, R28, 1.4426950216293334961 ;  /* 0x3fb8aa3b1c1c7820 */ /* 0x000fcc0000400000 */
[----:B------:R-:W0:Y:S01]  /*7670*/  MUFU.EX2 R26, R26 ;  /* 0x0000001a001a7308 */ /* 0x000e220000000800 */
[----:B-1----:R-:W-:Y:S01]  /*7680*/  FADD R29, R23, R4 ;  /* 0x00000004171d7221 */ /* 0x002fe20000000000 */
[----:B------:R-:W-:-:S06]  /*7690*/  FADD R30, R30, -R53 ;  /* 0x800000351e1e7221 */ /* 0x000fcc0000000000 */
[----:B------:R-:W1:Y:S01]  /*76a0*/  MUFU.EX2 R27, R27 ;  /* 0x0000001b001b7308 */ /* 0x000e620000000800 */
[----:B-----5:R-:W-:Y:S01]  /*76b0*/  FADD R4, R24, R29 ;  /* 0x0000001d18047221 */ /* 0x020fe20000000000 */
[----:B------:R-:W-:Y:S01]  /*76c0*/  FADD R31, R31, -R53 ;  /* 0x800000351f1f7221 */ /* 0x000fe20000000000 */
[----:B------:R-:W-:-:S05]  /*76d0*/  FMUL R30, R30, 1.4426950216293334961 ;  /* 0x3fb8aa3b1e1e7820 */ /* 0x000fca0000400000 */
[----:B------:R-:W5:Y:S01]  /*76e0*/  MUFU.EX2 R107, R28 ;  /* 0x0000001c006b7308 */ /* 0x000f620000000800 */
[----:B------:R-:W-:Y:S01]  /*76f0*/  FADD R29, R25, R4 ;  /* 0x00000004191d7221 */ /* 0x000fe20000000000 */
[----:B------:R-:W-:Y:S01]  /*7700*/  FMUL R31, R31, 1.4426950216293334961 ;  /* 0x3fb8aa3b1f1f7820 */ /* 0x000fe20000400000 */
[--C-:B------:R-:W-:Y:S01]  /*7710*/  FADD R32, R32, -R53.reuse ;  /* 0x8000003520207221 */ /* 0x100fe20000000000 */
[----:B------:R-:W-:Y:S01]  /*7720*/  FADD R33, R33, -R53 ;  /* 0x8000003521217221 */ /* 0x000fe20000000000 */
[----:B0-----:R-:W-:-:S03]  /*7730*/  FADD R4, R26, R29 ;  /* 0x0000001d1a047221 */ /* 0x001fc60000000000 */
[----:B------:R-:W0:Y:S01]  /*7740*/  MUFU.EX2 R109, R30 ;  /* 0x0000001e006d7308 */ /* 0x000e220000000800 */
[----:B------:R-:W-:Y:S01]  /*7750*/  FMUL R32, R32, 1.4426950216293334961 ;  /* 0x3fb8aa3b20207820 */ /* 0x000fe20000400000 */
[----:B-1----:R-:W-:Y:S01]  /*7760*/  FADD R4, R27, R4 ;  /* 0x000000041b047221 */ /* 0x002fe20000000000 */
[----:B------:R-:W-:-:S05]  /*7770*/  FMUL R33, R33, 1.4426950216293334961 ;  /* 0x3fb8aa3b21217820 */ /* 0x000fca0000400000 */
[----:B------:R-:W1:Y:S01]  /*7780*/  MUFU.EX2 R31, R31 ;  /* 0x0000001f001f7308 */ /* 0x000e620000000800 */
[----:B-----5:R-:W-:Y:S01]  /*7790*/  FADD R4, R107, R4 ;  /* 0x000000046b047221 */ /* 0x020fe20000000000 */
[----:B------:R-:W-:-:S06]  /*77a0*/  FADD R34, R34, -R53 ;  /* 0x8000003522227221 */ /* 0x000fcc0000000000 */
[----:B------:R-:W5:Y:S01]  /*77b0*/  MUFU.EX2 R111, R32 ;  /* 0x00000020006f7308 */ /* 0x000f620000000800 */
[----:B------:R-:W-:Y:S01]  /*77c0*/  FADD R28, R98, R4 ;  /* 0x00000004621c7221 */ /* 0x000fe20000000000 */
[----:B------:R-:W-:Y:S01]  /*77d0*/  FMUL R34, R34, 1.4426950216293334961 ;  /* 0x3fb8aa3b22227820 */ /* 0x000fe20000400000 */
[----:B------:R-:W-:-:S05]  /*77e0*/  FADD R35, R35, -R53 ;  /* 0x8000003523237221 */ /* 0x000fca0000000000 */
[----:B------:R-:W5:Y:S01]  /*77f0*/  MUFU.EX2 R33, R33 ;  /* 0x0000002100217308 */ /* 0x000f620000000800 */
[----:B0-----:R-:W-:Y:S01]  /*7800*/  FADD R28, R109, R28 ;  /* 0x0000001c6d1c7221 */ /* 0x001fe20000000000 */
[----:B------:R-:W-:Y:S01]  /*7810*/  FMUL R35, R35, 1.4426950216293334961 ;  /* 0x3fb8aa3b23237820 */ /* 0x000fe20000400000 */
[--C-:B------:R-:W-:Y:S01]  /*7820*/  FADD R36, R36, -R53.reuse ;  /* 0x8000003524247221 */ /* 0x100fe20000000000 */
[----:B------:R-:W-:Y:S01]  /*7830*/  FADD R37, R37, -R53 ;  /* 0x8000003525257221 */ /* 0x000fe20000000000 */
[----:B-1----:R-:W-:-:S03]  /*7840*/  FADD R28, R31, R28 ;  /* 0x0000001c1f1c7221 */ /* 0x002fc60000000000 */
[----:B------:R-:W0:Y:S01]  /*7850*/  MUFU.EX2 R34, R34 ;  /* 0x0000002200227308 */ /* 0x000e220000000800 */
[----:B------:R-:W-:Y:S01]  /*7860*/  FMUL R36, R36, 1.4426950216293334961 ;  /* 0x3fb8aa3b24247820 */ /* 0x000fe20000400000 */
[----:B-----5:R-:W-:Y:S01]  /*7870*/  FADD R28, R111, R28 ;  /* 0x0000001c6f1c7221 */ /* 0x020fe20000000000 */
[----:B------:R-:W-:Y:S01]  /*7880*/  FMUL R37, R37, 1.4426950216293334961 ;  /* 0x3fb8aa3b25257820 */ /* 0x000fe20000400000 */
[----:B------:R-:W-:-:S04]  /*7890*/  FADD R38, R38, -R53 ;  /* 0x8000003526267221 */ /* 0x000fc80000000000 */
        /* <DEDUP_REMOVED lines=10> */
[----:B------:R-:W-:Y:S01]  /*7940*/  FMUL R40, R40, 1.4426950216293334961 ;  /* 0x3fb8aa3b28287820 */ /* 0x000fe20000400000 */
[----:B------:R-:W-:-:S05]  /*7950*/  FADD R41, R41, -R53 ;  /* 0x8000003529297221 */ /* 0x000fca0000000000 */
[----:B------:R-:W0:Y:S01]  /*7960*/  MUFU.EX2 R38, R38 ;  /* 0x0000002600267308 */ /* 0x000e220000000800 */
[----:B-1----:R-:W-:Y:S01]  /*7970*/  FADD R28, R35, R28 ;  /* 0x0000001c231c7221 */ /* 0x002fe20000000000 */
[----:B------:R-:W-:Y:S01]  /*7980*/  FMUL R41, R41, 1.4426950216293334961 ;  /* 0x3fb8aa3b29297820 */ /* 0x000fe20000400000 */
[----:B------:R-:W-:-:S05]  /*7990*/  FADD R42, R42, -R53 ;  /* 0x800000352a2a7221 */ /* 0x000fca0000000000 */
[----:B------:R-:W1:Y:S01]  /*79a0*/  MUFU.EX2 R39, R39 ;  /* 0x0000002700277308 */ /* 0x000e620000000800 */
[--C-:B------:R-:W-:Y:S01]  /*79b0*/  FADD R43, R43, -R53.reuse ;  /* 0x800000352b2b7221 */ /* 0x100fe20000000000 */
[--C-:B------:R-:W-:Y:S01]  /*79c0*/  FADD R44, R44, -R53.reuse ;  /* 0x800000352c2c7221 */ /* 0x100fe20000000000 */
[--C-:B------:R-:W-:Y:S01]  /*79d0*/  FADD R56, R56, -R53.reuse ;  /* 0x8000003538387221 */ /* 0x100fe20000000000 */
[--C-:B------:R-:W-:Y:S01]  /*79e0*/  FADD R55, R55, -R53.reuse ;  /* 0x8000003537377221 */ /* 0x100fe20000000000 */
[--C-:B------:R-:W-:Y:S01]  /*79f0*/  FADD R59, R59, -R53.reuse ;  /* 0x800000353b3b7221 */ /* 0x100fe20000000000 */
[--C-:B------:R-:W-:Y:S01]  /*7a00*/  FADD R58, R58, -R53.reuse ;  /* 0x800000353a3a7221 */ /* 0x100fe20000000000 */
[--C-:B------:R-:W-:Y:S01]  /*7a10*/  FADD R57, R57, -R53.reuse ;  /* 0x8000003539397221 */ /* 0x100fe20000000000 */
[----:B------:R-:W0:Y:S01]  /*7a20*/  MUFU.EX2 R40, R40 ;  /* 0x0000002800287308 */ /* 0x000e220000000800 */
[----:B-----5:R-:W-:Y:S01]  /*7a30*/  FADD R28, R36, R28 ;  /* 0x0000001c241c7221 */ /* 0x020fe20000000000 */
[----:B------:R-:W-:Y:S01]  /*7a40*/  FMUL R42, R42, 1.4426950216293334961 ;  /* 0x3fb8aa3b2a2a7820 */ /* 0x000fe20000400000 */
[--C-:B------:R-:W-:Y:S01]  /*7a50*/  FADD R45, R45, -R53.reuse ;  /* 0x800000352d2d7221 */ /* 0x100fe20000000000 */
[--C-:B------:R-:W-:Y:S01]  /*7a60*/  FADD R46, R46, -R53.reuse ;  /* 0x800000352e2e7221 */ /* 0x100fe20000000000 */
[--C-:B------:R-:W-:Y:S01]  /*7a70*/  FADD R47, R47, -R53.reuse ;  /* 0x800000352f2f7221 */ /* 0x100fe20000000000 */
[--C-:B------:R-:W-:Y:S01]  /*7a80*/  FADD R48, R48, -R53.reuse ;  /* 0x8000003530307221 */ /* 0x100fe20000000000 */
[--C-:B------:R-:W-:Y:S01]  /*7a90*/  FADD R49, R49, -R53.reuse ;  /* 0x8000003531317221 */ /* 0x100fe20000000000 */
[--C-:B------:R-:W-:Y:S01]  /*7aa0*/  FADD R50, R50, -R53.reuse ;  /* 0x8000003532327221 */ /* 0x100fe20000000000 */
[--C-:B------:R-:W-:Y:S01]  /*7ab0*/  FADD R51, R51, -R53.reuse ;  /* 0x8000003533337221 */ /* 0x100fe20000000000 */
[--C-:B------:R-:W-:Y:S01]  /*7ac0*/  FADD R54, R54, -R53.reuse ;  /* 0x8000003536367221 */ /* 0x100fe20000000000 */
[----:B------:R-:W-:Y:S01]  /*7ad0*/  FADD R52, R52, -R53 ;  /* 0x8000003534347221 */ /* 0x000fe20000000000 */
[----:B------:R-:W5:Y:S01]  /*7ae0*/  MUFU.EX2 R41, R41 ;  /* 0x0000002900297308 */ /* 0x000f620000000800 */
[----:B------:R-:W-:Y:S01]  /*7af0*/  FMUL R43, R43, 1.4426950216293334961 ;  /* 0x3fb8aa3b2b2b7820 */ /* 0x000fe20000400000 */
[----:B------:R-:W-:Y:S01]  /*7b00*/  FMUL R44, R44, 1.4426950216293334961 ;  /* 0x3fb8aa3b2c2c7820 */ /* 0x000fe20000400000 */
[----:B------:R-:W-:Y:S01]  /*7b10*/  FMUL R56, R56, 1.4426950216293334961 ;  /* 0x3fb8aa3b38387820 */ /* 0x000fe20000400000 */
[----:B------:R-:W-:Y:S01]  /*7b20*/  FMUL R55, R55, 1.4426950216293334961 ;  /* 0x3fb8aa3b37377820 */ /* 0x000fe20000400000 */
[----:B------:R-:W-:Y:S01]  /*7b30*/  FMUL R59, R59, 1.4426950216293334961 ;  /* 0x3fb8aa3b3b3b7820 */ /* 0x000fe20000400000 */
[----:B------:R-:W-:Y:S01]  /*7b40*/  FMUL R58, R58, 1.4426950216293334961 ;  /* 0x3fb8aa3b3a3a7820 */ /* 0x000fe20000400000 */
[----:B------:R-:W-:Y:S01]  /*7b50*/  FMUL R57, R57, 1.4426950216293334961 ;  /* 0x3fb8aa3b39397820 */ /* 0x000fe20000400000 */
[----:B------:R-:W-:Y:S01]  /*7b60*/  FADD R28, R37, R28 ;  /* 0x0000001c251c7221 */ /* 0x000fe20000000000 */
[----:B------:R-:W-:Y:S01]  /*7b70*/  FMUL R45, R45, 1.4426950216293334961 ;  /* 0x3fb8aa3b2d2d7820 */ /* 0x000fe20000400000 */
[----:B------:R-:W-:Y:S01]  /*7b80*/  FMUL R46, R46, 1.4426950216293334961 ;  /* 0x3fb8aa3b2e2e7820 */ /* 0x000fe20000400000 */
[----:B------:R-:W-:Y:S01]  /*7b90*/  FMUL R47, R47, 1.4426950216293334961 ;  /* 0x3fb8aa3b2f2f7820 */ /* 0x000fe20000400000 */
[----:B------:R-:W-:Y:S01]  /*7ba0*/  FMUL R48, R48, 1.4426950216293334961 ;  /* 0x3fb8aa3b30307820 */ /* 0x000fe20000400000 */
[----:B------:R-:W-:Y:S01]  /*7bb0*/  FMUL R49, R49, 1.4426950216293334961 ;  /* 0x3fb8aa3b31317820 */ /* 0x000fe20000400000 */
[----:B------:R-:W-:Y:S01]  /*7bc0*/  FMUL R50, R50, 1.4426950216293334961 ;  /* 0x3fb8aa3b32327820 */ /* 0x000fe20000400000 */
[----:B------:R-:W-:Y:S01]  /*7bd0*/  FMUL R51, R51, 1.4426950216293334961 ;  /* 0x3fb8aa3b33337820 */ /* 0x000fe20000400000 */
[----:B------:R-:W-:Y:S01]  /*7be0*/  F2FP.F16.F32.PACK_AB R4, R6, R5 ;  /* 0x000000050604723e */ /* 0x000fe200000000ff */
[----:B------:R-:W-:Y:S01]  /*7bf0*/  FMUL R54, R54, 1.4426950216293334961 ;  /* 0x3fb8aa3b36367820 */ /* 0x000fe20000400000 */
[----:B------:R-:W-:Y:S01]  /*7c00*/  FMUL R52, R52, 1.4426950216293334961 ;  /* 0x3fb8aa3b34347820 */ /* 0x000fe20000400000 */
[----:B------:R-:W2:Y:S01]  /*7c10*/  MUFU.EX2 R42, R42 ;  /* 0x0000002a002a7308 */ /* 0x000ea20000000800 */
[----:B------:R-:W-:Y:S01]  /*7c20*/  F2FP.F16.F32.PACK_AB R5, R8, R7 ;  /* 0x000000070805723e */ /* 0x000fe200000000ff */
[----:B0-----:R-:W-:Y:S01]  /*7c30*/  FADD R28, R38, R28 ;  /* 0x0000001c261c7221 */ /* 0x001fe20000000000 */
[----:B------:R-:W-:-:S02]  /*7c40*/  F2FP.F16.F32.PACK_AB R6, R10, R9 ;  /* 0x000000090a06723e */ /* 0x000fc400000000ff */
[----:B------:R-:W-:Y:S02]  /*7c50*/  F2FP.F16.F32.PACK_AB R7, R12, R11 ;  /* 0x0000000b0c07723e */ /* 0x000fe400000000ff */
[----:B------:R-:W-:Y:S01]  /*7c60*/  F2FP.F16.F32.PACK_AB R10, R67, R60 ;  /* 0x0000003c430a723e */ /* 0x000fe200000000ff */
[----:B------:R-:W0:Y:S01]  /*7c70*/  MUFU.EX2 R43, R43 ;  /* 0x0000002b002b7308 */ /* 0x000e220000000800 */
[----:B------:R-:W-:Y:S01]  /*7c80*/  F2FP.F16.F32.PACK_AB R11, R99, R62 ;  /* 0x0000003e630b723e */ /* 0x000fe200000000ff */
[----:B-1----:R-:W-:-:S06]  /*7c90*/  FADD R28, R39, R28 ;  /* 0x0000001c271c7221 */ /* 0x002fcc0000000000 */
[----:B------:R-:W-:Y:S01]  /*7ca0*/  MUFU.EX2 R67, R58 ;  /* 0x0000003a00437308 */ /* 0x000fe20000000800 */
[----:B------:R-:W-:Y:S01]  /*7cb0*/  F2FP.F16.F32.PACK_AB R9, R16, R15 ;  /* 0x0000000f1009723e */ /* 0x000fe200000000ff */
[----:B------:R-:W-:-:S06]  /*7cc0*/  FADD R28, R40, R28 ;  /* 0x0000001c281c7221 */ /* 0x000fcc0000000000 */
[----:B------:R-:W1:Y:S01]  /*7cd0*/  MUFU.EX2 R44, R44 ;  /* 0x0000002c002c7308 */ /* 0x000e620000000800 */
[----:B------:R-:W-:-:S07]  /*7ce0*/  F2FP.F16.F32.PACK_AB R15, R19, R18 ;  /* 0x00000012130f723e */ /* 0x000fce00000000ff */
[----:B------:R-:W-:Y:S08]  /*7cf0*/  MUFU.EX2 R115, R45 ;  /* 0x0000002d00737308 */ /* 0x000ff00000000800 */
[----:B------:R-:W0:Y:S08]  /*7d00*/  MUFU.EX2 R100, R46 ;  /* 0x0000002e00647308 */ /* 0x000e300000000800 */
        /* <DEDUP_REMOVED lines=8> */
[----:B------:R-:W0:Y:S08]  /*7d90*/  MUFU.EX2 R57, R57 ;  /* 0x0000003900397308 */ /* 0x000e300000000800 */
[----:B------:R-:W-:Y:S08]  /*7da0*/  MUFU.EX2 R99, R54 ;  /* 0x0000003600637308 */ /* 0x000ff00000000800 */
[----:B------:R-:W0:Y:S01]  /*7db0*/  MUFU.EX2 R58, R52 ;  /* 0x00000034003a7308 */ /* 0x000e220000000800 */
[----:B------:R-:W-:-:S02]  /*7dc0*/  F2FP.F16.F32.PACK_AB R18, R25, R24 ;  /* 0x000000181912723e */ /* 0x000fc400000000ff */
[----:B------:R-:W-:Y:S01]  /*7dd0*/  F2FP.F16.F32.PACK_AB R24, R36, R35 ;  /* 0x000000232418723e */ /* 0x000fe200000000ff */
[----:B-----5:R-:W-:Y:S01]  /*7de0*/  FADD R36, R41, R28 ;  /* 0x0000001c29247221 */ /* 0x020fe20000000000 */
[----:B------:R-:W-:Y:S02]  /*7df0*/  F2FP.F16.F32.PACK_AB R8, R14, R13 ;  /* 0x0000000d0e08723e */ /* 0x000fe400000000ff */
[----:B------:R-:W-:Y:S01]  /*7e00*/  F2FP.F16.F32.PACK_AB R14, R17, R96 ;  /* 0x00000060110e723e */ /* 0x000fe200000000ff */
[----:B--2---:R-:W-:Y:S01]  /*7e10*/  FADD R36, R42, R36 ;  /* 0x000000242a247221 */ /* 0x004fe20000000000 */
[----:B------:R-:W-:Y:S02]  /*7e20*/  F2FP.F16.F32.PACK_AB R16, R21, R20 ;  /* 0x000000141510723e */ /* 0x000fe400000000ff */
[----:B------:R-:W-:Y:S02]  /*7e30*/  F2FP.F16.F32.PACK_AB R17, R23, R22 ;  /* 0x000000161711723e */ /* 0x000fe400000000ff */
[----:B------:R-:W-:-:S02]  /*7e40*/  F2FP.F16.F32.PACK_AB R19, R27, R26 ;  /* 0x0000001a1b13723e */ /* 0x000fc400000000ff */
[----:B------:R-:W-:Y:S02]  /*7e50*/  F2FP.F16.F32.PACK_AB R21, R31, R109 ;  /* 0x0000006d1f15723e */ /* 0x000fe400000000ff */
[----:B------:R-:W-:Y:S02]  /*7e60*/  F2FP.F16.F32.PACK_AB R22, R33, R111 ;  /* 0x0000006f2116723e */ /* 0x000fe400000000ff */
[----:B------:R-:W-:Y:S01]  /*7e70*/  F2FP.F16.F32.PACK_AB R23, R34, R113 ;  /* 0x000000712217723e */ /* 0x000fe200000000ff */
[----:B0-----:R-:W-:Y:S01]  /*7e80*/  FADD R36, R43, R36 ;  /* 0x000000242b247221 */ /* 0x001fe20000000000 */
[----:B------:R-:W-:Y:S02]  /*7e90*/  F2FP.F16.F32.PACK_AB R12, R101, R64 ;  /* 0x00000040650c723e */ /* 0x000fe400000000ff */
[----:B------:R-:W-:Y:S02]  /*7ea0*/  F2FP.F16.F32.PACK_AB R13, R103, R66 ;  /* 0x00000042670d723e */ /* 0x000fe400000000ff */
[----:B------:R-:W-:-:S02]  /*7eb0*/  F2FP.F16.F32.PACK_AB R20, R98, R107 ;  /* 0x0000006b6214723e */ /* 0x000fc400000000ff */
[----:B------:R-:W-:Y:S02]  /*7ec0*/  F2FP.F16.F32.PACK_AB R25, R38, R37 ;  /* 0x000000252619723e */ /* 0x000fe400000000ff */
[----:B------:R-:W-:Y:S02]  /*7ed0*/  F2FP.F16.F32.PACK_AB R26, R40, R39 ;  /* 0x00000027281a723e */ /* 0x000fe400000000ff */
[----:B------:R-:W-:Y:S02]  /*7ee0*/  F2FP.F16.F32.PACK_AB R27, R42, R41 ;  /* 0x000000292a1b723e */ /* 0x000fe400000000ff */
[----:B-1----:R-:W-:Y:S02]  /*7ef0*/  F2FP.F16.F32.PACK_AB R28, R44, R43 ;  /* 0x0000002b2c1c723e */ /* 0x002fe400000000ff */
[----:B------:R-:W-:Y:S02]  /*7f00*/  F2FP.F16.F32.PACK_AB R29, R100, R115 ;  /* 0x00000073641d723e */ /* 0x000fe400000000ff */
[----:B------:R-:W-:-:S02]  /*7f10*/  F2FP.F16.F32.PACK_AB R30, R102, R117 ;  /* 0x00000075661e723e */ /* 0x000fc400000000ff */
[----:B------:R-:W-:Y:S02]  /*7f20*/  F2FP.F16.F32.PACK_AB R31, R104, R119 ;  /* 0x00000077681f723e */ /* 0x000fe400000000ff */
[----:B------:R-:W-:Y:S02]  /*7f30*/  F2FP.F16.F32.PACK_AB R32, R56, R121 ;  /* 0x000000793820723e */ /* 0x000fe400000000ff */
[----:B------:R-:W-:Y:S02]  /*7f40*/  F2FP.F16.F32.PACK_AB R33, R59, R55 ;  /* 0x000000373b21723e */ /* 0x000fe400000000ff */
[----:B------:R-:W-:Y:S02]  /*7f50*/  F2FP.F16.F32.PACK_AB R34, R57, R67 ;  /* 0x000000433922723e */ /* 0x000fe400000000ff */
[----:B------:R-:W-:Y:S01]  /*7f60*/  F2FP.F16.F32.PACK_AB R35, R58, R99 ;  /* 0x000000633a23723e */ /* 0x000fe200000000ff */
[----:B------:R0:W-:Y:S01]  /*7f70*/  STS.U16 [R86+UR7+0x3000], R61 ;  /* 0x0030003d56007988 */ /* 0x0001e20008000407 */
[----:B------:R-:W-:-:S03]  /*7f80*/  FADD R52, -R53, R94 ;  /* 0x0000005e35347221 */ /* 0x000fc60000000100 */
[----:B---3--:R0:W-:Y:S01]  /*7f90*/  STS.U16 [R86+UR7+0x3400], R63 ;  /* 0x0034003f56007988 */ /* 0x0081e20008000407 */
[----:B------:R-:W-:Y:S01]  /*7fa0*/  FADD R54, R44, R36 ;  /* 0x000000242c367221 */ /* 0x000fe20000000000 */
[----:B------:R-:W-:Y:S02]  /*7fb0*/  STTM.x32 tmem[UR15], R4 ;  /* 0x00000004000079ed */ /* 0x000fe400082c000f */
[----:B----4-:R0:W-:Y:S04]  /*7fc0*/  STS.U16 [R88+UR7+0x3200], R65 ;  /* 0x0032004158007988 */ /* 0x0101e80008000407 */
[----:B------:R0:W-:Y:S01]  /*7fd0*/  STS.U16 [R88+UR7+0x3600], R97 ;  /* 0x0036006158007988 */ /* 0x0001e20008000407 */
[----:B------:R-:W-:Y:S01]  /*7fe0*/  FMUL R52, R52, 1.4426950216293334961 ;  /* 0x3fb8aa3b34347820 */ /* 0x000fe20000400000 */
[----:B------:R-:W1:Y:S02]  /*7ff0*/  FENCE.VIEW.ASYNC.T ;  /* 0x00000000000073c6 */ /* 0x000e640000000200 */
[----:B-1----:R-:W-:Y:S06]  /*8000*/  BAR.SYNC.DEFER_BLOCKING 0x0 ;  /* 0x0000000000007b1d */ /* 0x002fec0000010000 */
[----:B------:R-:W1:Y:S01]  /*8010*/  LDTM.x16 R36, tmem[UR9] ;  /* 0x00000009002479ee */ /* 0x000e620008240000 */
[----:B------:R-:W1:Y:S01]  /*8020*/  MUFU.EX2 R52, R52 ;  /* 0x0000003400347308 */ /* 0x000e620000000800 */
[----:B------:R-:W-:Y:S01]  /*8030*/  NOP ;  /* 0x0000000000007918 */ /* 0x000fe20000000000 */
[----:B------:R-:W-:-:S04]  /*8040*/  FADD R54, R115, R54 ;  /* 0x0000003673367221 */ /* 0x000fc80000000000 */
[----:B------:R-:W-:Y:S01]  /*8050*/  FADD R54, R100, R54 ;  /* 0x0000003664367221 */ /* 0x000fe20000000000 */
[C---:B-1----:R-:W-:Y:S01]  /*8060*/  FMUL R4, R52.reuse, R36 ;  /* 0x0000002434047220 */ /* 0x042fe20000400000 */
        /* <DEDUP_REMOVED lines=15> */
[----:B------:R1:W-:Y:S01]  /*8160*/  STTM.x16 tmem[UR9], R4 ;  /* 0x00000004000079ed */ /* 0x0003e20008240009 */
[----:B------:R-:W2:Y:S02]  /*8170*/  FENCE.VIEW.ASYNC.T ;  /* 0x00000000000073c6 */ /* 0x000ea40000000200 */
[----:B--2---:R-:W-:Y:S01]  /*8180*/  BAR.SYNC.DEFER_BLOCKING 0x0 ;  /* 0x0000000000007b1d */ /* 0x004fe20000010000 */
[----:B------:R-:W-:-:S04]  /*8190*/  FADD R54, R117, R54 ;  /* 0x0000003675367221 */ /* 0x000fc80000000000 */
[----:B------:R-:W-:-:S04]  /*81a0*/  FADD R54, R102, R54 ;  /* 0x0000003666367221 */ /* 0x000fc80000000000 */
[----:B------:R-:W-:Y:S01]  /*81b0*/  FADD R54, R119, R54 ;  /* 0x0000003677367221 */ /* 0x000fe20000000000 */
[----:B------:R2:W-:Y:S06]  /*81c0*/  MEMBAR.ALL.CTA ;  /* 0x0000000000007992 */ /* 0x0005ec0000008000 */
[----:B--2---:R-:W2:Y:S01]  /*81d0*/  FENCE.VIEW.ASYNC.S ;  /* 0x00000000000073c6 */ /* 0x004ea20000000000 */
[----:B------:R-:W-:-:S04]  /*81e0*/  FADD R54, R104, R54 ;  /* 0x0000003668367221 */ /* 0x000fc80000000000 */
[----:B------:R-:W-:-:S04]  /*81f0*/  FADD R54, R121, R54 ;  /* 0x0000003679367221 */ /* 0x000fc80000000000 */
[----:B------:R-:W-:-:S04]  /*8200*/  FADD R54, R56, R54 ;  /* 0x0000003638367221 */ /* 0x000fc80000000000 */
[----:B------:R-:W-:-:S04]  /*8210*/  FADD R54, R55, R54 ;  /* 0x0000003637367221 */ /* 0x000fc80000000000 */
[----:B------:R-:W-:-:S04]  /*8220*/  FADD R54, R59, R54 ;  /* 0x000000363b367221 */ /* 0x000fc80000000000 */
[----:B------:R-:W-:-:S04]  /*8230*/  FADD R54, R67, R54 ;  /* 0x0000003643367221 */ /* 0x000fc80000000000 */
[----:B------:R-:W-:Y:S01]  /*8240*/  FADD R54, R57, R54 ;  /* 0x0000003639367221 */ /* 0x000fe20000000000 */
[----:B------:R-:W-:-:S03]  /*8250*/  ULEA UR26, UR19, UR7, 0x3 ;  /* 0x00000007131a7291 */ /* 0x000fc6000f8e18ff */
[----:B------:R-:W-:Y:S01]  /*8260*/  FADD R54, R99, R54 ;  /* 0x0000003663367221 */ /* 0x000fe20000000000 */
[----:B------:R-:W-:-:S03]  /*8270*/  IMAD.MOV.U32 R96, RZ, RZ, R92 ;  /* 0x000000ffff607224 */ /* 0x000fc600078e005c */
[----:B-1----:R-:W-:Y:S01]  /*8280*/  FADD R5, R58, R54 ;  /* 0x000000363a057221 */ /* 0x002fe20000000000 */
[----:B------:R-:W-:Y:S01]  /*8290*/  UIADD3 UR26, UPT, UPT, UR26, 0x3800, URZ ;  /* 0x000038001a1a7890 */ /* 0x000fe2000fffe0ff */
[----:B--2---:R-:W-:Y:S06]  /*82a0*/  BAR.SYNC.DEFER_BLOCKING 0x0 ;  /* 0x0000000000007b1d */ /* 0x004fec0000010000 */
[----:B0-----:R-:W-:Y:S05]  /*82b0*/  BRA.U UP1, `(.L_x_19) ;  /* 0x0000000101a07547 */ /* 0x001fea000b800000 */
[----:B------:R-:W-:Y:S02]  /*82c0*/  UIADD3 UR23, UPT, UPT, UR8, 0xa8, URZ ;  /* 0x000000a808177890 */ /* 0x000fe4000fffe0ff */
[----:B------:R-:W-:Y:S02]  /*82d0*/  UIADD3 UR50, UPT, UPT, UR8, 0xb0, URZ ;  /* 0x000000b008327890 */ /* 0x000fe4000fffe0ff */
[----:B------:R-:W-:Y:S02]  /*82e0*/  UIADD3 UR51, UPT, UPT, UR8, 0xb8, URZ ;  /* 0x000000b808337890 */ /* 0x000fe4000fffe0ff */
[----:B------:R-:W-:Y:S02]  /*82f0*/  UIADD3 UR52, UPT, UPT, UR8, 0x10, URZ ;  /* 0x0000001008347890 */ /* 0x000fe4000fffe0ff */
[----:B------:R-:W-:Y:S02]  /*8300*/  UIADD3 UR53, UPT, UPT, UR8, 0xc0, URZ ;  /* 0x000000c008357890 */ /* 0x000fe4000fffe0ff */
[----:B------:R-:W-:-:S02]  /*8310*/  UIADD3 UR54, UPT, UPT, UR8, 0x10, URZ ;  /* 0x0000001008367890 */ /* 0x000fc4000fffe0ff */
[----:B------:R-:W-:Y:S02]  /*8320*/  UIADD3 UR55, UPT, UPT, UR8, 0xc8, URZ ;  /* 0x000000c808377890 */ /* 0x000fe4000fffe0ff */
[----:B------:R-:W-:Y:S02]  /*8330*/  UIADD3 UR56, UPT, UPT, UR8, 0x10, URZ ;  /* 0x0000001008387890 */ /* 0x000fe4000fffe0ff */
[----:B------:R-:W-:Y:S01]  /*8340*/  UIADD3 UR57, UPT, UPT, UR8, 0xd0, URZ ;  /* 0x000000d008397890 */ /* 0x000fe2000fffe0ff */
[----:B------:R-:W-:Y:S01]  /*8350*/  UMOV UR20, 0x0 ;  /* 0x0000000000147882 */ /* 0x000fe20000000000 */
[----:B------:R-:W-:Y:S01]  /*8360*/  UMOV UR21, 0x8040010 ;  /* 0x0804001000157882 */ /* 0x000fe20000000000 */
[----:B------:R-:W-:Y:S02]  /*8370*/  UIADD3 UR58, UPT, UPT, UR8, 0x10, URZ ;  /* 0x00000010083a7890 */ /* 0x000fe4000fffe0ff */
[----:B------:R0:W-:Y:S01]  /*8380*/  UTCHMMA tmem[UR14], gdesc[UR12], tmem[UR8], tmem[UR20], idesc[UR21], UPT ;  /* 0x00ff140c0e0079ea */ /* 0x0001e2000b800008 */
[----:B------:R-:W-:Y:S01]  /*8390*/  UIADD3 UR59, UPT, UPT, UR8, 0xd8, URZ ;  /* 0x000000d8083b7890 */ /* 0x000fe2000fffe0ff */
[----:B------:R-:W-:Y:S01]  /*83a0*/  UMOV UR36, 0x0 ;  /* 0x0000000000247882 */ /* 0x000fe20000000000 */
        /* <DEDUP_REMOVED lines=14> */
[----:B------:R-:W-:Y:S01]  /*8490*/  UMOV UR4, UR26 ;  /* 0x0000001a00047c82 */ /* 0x000fe20008000000 */
[----:B------:R-:W-:Y:S01]  /*84a0*/  UMOV UR5, URZ ;  /* 0x000000ff00057c82 */ /* 0x000fe20008000000 */
[----:B------:R0:W-:Y:S01]  /*84b0*/  UTCHMMA tmem[UR53], gdesc[UR12], tmem[UR52], tmem[UR44], idesc[UR45], UPT ;  /* 0x00ff2c0c350079ea */ /* 0x0001e2000b800034 */
[----:B------:R-:W-:Y:S01]  /*84c0*/  UMOV UR48, 0x0 ;  /* 0x0000000000307882 */ /* 0x000fe20000000000 */
[----:B------:R-:W-:Y:S01]  /*84d0*/  UMOV UR49, 0x8040010 ;  /* 0x0804001000317882 */ /* 0x000fe20000000000 */
[----:B------:R0:W-:Y:S01]  /*84e0*/  UTCHMMA tmem[UR55], gdesc[UR28], tmem[UR54], tmem[UR42], idesc[UR43], UPT ;  /* 0x00ff2a1c370079ea */ /* 0x0001e2000b800036 */
[----:B------:R-:W-:Y:S01]  /*84f0*/  UMOV UR4, UR4 ;  /* 0x0000000400047c82 */ /* 0x000fe20008000000 */
[----:B------:R0:W-:Y:S01]  /*8500*/  UTCHMMA tmem[UR57], gdesc[UR32], tmem[UR56], tmem[UR46], idesc[UR47], UPT ;  /* 0x00ff2e20390079ea */ /* 0x0001e2000b800038 */
[----:B------:R0:W-:Y:S01]  /*8510*/  UTCHMMA tmem[UR59], gdesc[UR34], tmem[UR58], tmem[UR48], idesc[UR49], UPT ;  /* 0x00ff30223b0079ea */ /* 0x0001e2000b80003a */
[----:B------:R0:W-:Y:S01]  /*8520*/  UTCBAR [UR4], URZ ;  /* 0x000000ff040073e9 */ /* 0x0001e200080000ff */
[----:B------:R-:W-:Y:S01]  /*8530*/  NOP ;  /* 0x0000000000007918 */ /* 0x000fe20000000000 */
.L_x_19:
[----:B------:R-:W-:Y:S01]  /*8540*/  ISETP.GE.U32.AND P0, PT, R91, R90, PT ;  /* 0x0000005a5b00720c */ /* 0x000fe20003f06070 */
[----:B------:R-:W-:Y:S01]  /*8550*/  UIADD3 UR19, UPT, UPT, UR19, 0x1, URZ ;  /* 0x0000000113137890 */ /* 0x000fe2000fffe0ff */
[----:B------:R-:W-:Y:S02]  /*8560*/  VIADD R95, R95, UR18 ;  /* 0x000000125f5f7c36 */ /* 0x000fe40008000000 */
[----:B------:R-:W-:Y:S01]  /*8570*/  FFMA R89, R52, R89, R5 ;  /* 0x0000005934597223 */ /* 0x000fe20000000005 */
[----:B------:R-:W-:Y:S01]  /*8580*/  ISETP.GE.U32.AND.EX P0, PT, R105, RZ, PT, P0 ;  /* 0x000000ff6900720c */ /* 0x000fe20003f06100 */
[----:B------:R-:W-:Y:S01]  /*8590*/  UISETP.GT.AND UP2, UPT, UR19, 0x1, UPT ;  /* 0x000000011300788c */ /* 0x000fe2000bf44270 */
[----:B------:R-:W-:Y:S02]  /*85a0*/  IMAD.IADD R93, R87, 0x1, R93 ;  /* 0x00000001575d7824 */ /* 0x000fe400078e025d */
[----:B------:R-:W-:Y:S01]  /*85b0*/  IMAD.MOV.U32 R94, RZ, RZ, R53 ;  /* 0x000000ffff5e7224 */ /* 0x000fe200078e0035 */
[----:B0-----:R-:W-:-:S02]  /*85c0*/  USEL UR4, URZ, 0x1, !UP2 ;  /* 0x00000001ff047887 */ /* 0x001fc4000d000000 */
[----:B------:R-:W-:-:S04]  /*85d0*/  USEL UR19, UR19, URZ, !UP2 ;  /* 0x000000ff13137287 */ /* 0x000fc8000d000000 */
[----:B------:R-:W-:Y:S02]  /*85e0*/  LOP3.LUT R92, R92, UR4, RZ, 0x3c, !PT ;  /* 0x000000045c5c7c12 */ /* 0x000fe4000f8e3cff */
[----:B------:R-:W-:Y:S06]  /*85f0*/  @!P0 BRA `(.L_x_20) ;  /* 0xffffffb400c48947 */ /* 0x000fec000383ffff */
[----:B------:R-:W-:Y:S01]  /*8600*/  ISETP.GE.AND P0, PT, R68, 0x1, PT ;  /* 0x000000014400780c */ /* 0x000fe20003f06270 */
[----:B------:R-:W-:-:S12]  /*8610*/  IMAD.MOV.U32 R94, RZ, RZ, R53 ;  /* 0x000000ffff5e7224 */ /* 0x000fd800078e0035 */
[----:B------:R-:W-:Y:S05]  /*8620*/  @!P0 BRA `(.L_x_15) ;  /* 0x0000000000108947 */ /* 0x000fea0003800000 */
[----:B------:R-:W-:-:S04]  /*8630*/  IMAD.U32 R3, R96, -0x80000000, RZ ;  /* 0x8000000060037824 */ /* 0x000fc800078e00ff */
[----:B------:R-:W0:Y:S02]  /*8640*/  SYNCS.PHASECHK.TRANS64.TRYWAIT P0, [UR26], R3 ;  /* 0x00000003ff0075a7 */ /* 0x000e24000800111a */
[----:B0-----:R-:W-:Y:S05]  /*8650*/  @!P0 BRA `(.L_x_21) ;  /* 0x0000000c00e48947 */ /* 0x001fea0003800000 */
.L_x_27:
[----:B------:R-:W-:-:S07]  /*8660*/  IMAD.MOV.U32 R94, RZ, RZ, R53 ;  /* 0x000000ffff5e7224 */ /* 0x000fce00078e0035 */
.L_x_15:
[C---:B------:R-:W-:Y:S01]  /*8670*/  FMUL R3, R89.reuse, 8388608 ;  /* 0x4b00000059037820 */ /* 0x040fe20000400000 */
[----:B------:R-:W-:Y:S01]  /*8680*/  FSETP.GEU.AND P2, PT, R89, 1.175494350822287508e-38, PT ;  /* 0x008000005900780b */ /* 0x000fe20003f4e000 */
[----:B-1----:R-:W-:Y:S01]  /*8690*/  IMAD.MOV.U32 R4, RZ, RZ, 0x3dc6b27f ;  /* 0x3dc6b27fff047424 */ /* 0x002fe200078e00ff */
[----:B------:R-:W-:Y:S01]  /*86a0*/  BAR.SYNC.DEFER_BLOCKING 0x0 ;  /* 0x0000000000007b1d */ /* 0x000fe20000010000 */
[----:B------:R-:W-:Y:S02]  /*86b0*/  LOP3.LUT P5, RZ, R0, 0xff, RZ, 0xc0, !PT ;  /* 0x000000ff00ff7812 */ /* 0x000fe400078ac0ff */
[----:B------:R-:W-:Y:S02]  /*86c0*/  FSEL R25, R3, R89, !P2 ;  /* 0x0000005903197208 */ /* 0x000fe40005000000 */
[C---:B------:R-:W-:Y:S01]  /*86d0*/  FSETP.GT.AND P1, PT, |R89|.reuse, 8.50705917302346158658e+37, PT ;  /* 0x7e8000005900780b */ /* 0x040fe20003f24200 */
[----:B------:R-:W0:Y:S01]  /*86e0*/  LDCU.64 UR4, c[0x0][0x3e0] ;  /* 0x00007c00ff0477ac */ /* 0x000e220008000a00 */
[----:B------:R-:W-:Y:S01]  /*86f0*/  FSETP.GEU.AND P0, PT, |R89|, 1.175494350822287508e-38, PT ;  /* 0x008000005900780b */ /* 0x000fe20003f0e200 */
[C---:B------:R-:W-:Y:S01]  /*8700*/  VIADD R3, R25.reuse, 0xc0cafb0d ;  /* 0xc0cafb0d19037836 */ /* 0x040fe20000000000 */
[----:B------:R-:W1:Y:S01]  /*8710*/  LDC.64 R26, c[0x0][0x398] ;  /* 0x0000e600ff1a7b82 */ /* 0x000e620000000a00 */
[----:B------:R-:W-:-:S02]  /*8720*/  ISETP.GE.U32.AND P3, PT, R25, 0x7f800000, PT ;  /* 0x7f8000001900780c */ /* 0x000fc40003f66070 */
[----:B------:R-:W-:Y:S02]  /*8730*/  ISETP.GE.U32.AND P6, PT, R0, 0x20, PT ;  /* 0x000000200000780c */ /* 0x000fe40003fc6070 */
[----:B------:R-:W-:-:S03]  /*8740*/  LOP3.LUT R20, R3, 0xff800000, RZ, 0xc0, !PT ;  /* 0xff80000003147812 */ /* 0x000fc600078ec0ff */
[----:B------:R-:W2:Y:S01]  /*8750*/  LDC R51, c[0x0][0x3e8] ;  /* 0x0000fa00ff337b82 */ /* 0x000ea20000000800 */
[----:B------:R-:W-:Y:S01]  /*8760*/  @P1 FMUL R89, R89, 0.25 ;  /* 0x3e80000059591820 */ /* 0x000fe20000400000 */
[----:B------:R-:W-:Y:S01]  /*8770*/  IMAD.IADD R3, R25, 0x1, -R20 ;  /* 0x0000000119037824 */ /* 0x000fe200078e0a14 */
[----:B------:R-:W-:Y:S02]  /*8780*/  I2FP.F32.S32 R20, R20 ;  /* 0x0000001400147245 */ /* 0x000fe40000201400 */
[----:B------:R-:W-:Y:S01]  /*8790*/  @!P0 FMUL R89, R89, 16777216 ;  /* 0x4b80000059598820 */ /* 0x000fe20000400000 */
[----:B------:R-:W-:Y:S01]  /*87a0*/  FADD R21, R3, -1 ;  /* 0xbf80000003157421 */ /* 0x000fe20000000000 */
[----:B------:R-:W-:Y:S01]  /*87b0*/  FSEL R3, RZ, -23, P2 ;  /* 0xc1b80000ff037808 */ /* 0x000fe20001000000 */
[----:B------:R-:W3:Y:S02]  /*87c0*/  @!P5 SYNCS.CCTL.IV [UR7+0x3800] ;  /* 0x00380000ff00d9b1 */ /* 0x000ee40008000007 */
[----:B---3--:R-:W-:Y:S01]  /*87d0*/  BAR.SYNC.DEFER_BLOCKING 0x0 ;  /* 0x0000000000007b1d */ /* 0x008fe20000010000 */
[----:B------:R-:W-:Y:S01]  /*87e0*/  FFMA.FTZ R4, R21, R4, -0.16845393180847167969 ;  /* 0xbe2c7f3015047423 */ /* 0x000fe20000010004 */
[----:B0-----:R-:W-:Y:S01]  /*87f0*/  UIMAD UR4, UR6, UR4, URZ ;  /* 0x00000004060472a4 */ /* 0x001fe2000f8e02ff */
[----:B------:R-:W-:Y:S01]  /*8800*/  FFMA.FTZ R3, R20, 1.1920928955078125e-07, R3 ;  /* 0x3400000014037823 */ /* 0x000fe20000010003 */
[----:B------:R-:W-:-:S02]  /*8810*/  IMAD R20, R2, UR5, RZ ;  /* 0x0000000502147c24 */ /* 0x000fc4000f8e02ff */
[C---:B------:R-:W-:Y:S01]  /*8820*/  FFMA.FTZ R4, R21.reuse, R4, 0.1716887056827545166 ;  /* 0x3e2fcf2a15047423 */ /* 0x040fe20000010004 */
[----:B------:R-:W0:Y:S01]  /*8830*/  MUFU.RCP R23, R89 ;  /* 0x0000005900177308 */ /* 0x000e220000001000 */
[----:B------:R-:W-:Y:S01]  /*8840*/  USHF.L.U32 UR5, UR4, 0x1, URZ ;  /* 0x0000000104057899 */ /* 0x000fe200080006ff */
[----:B------:R-:W-:Y:S02]  /*8850*/  @P3 IMAD.MOV.U32 R24, RZ, RZ, 0x7f800000 ;  /* 0x7f800000ff183424 */ /* 0x000fe400078e00ff */
[----:B------:R-:W-:Y:S01]  /*8860*/  FFMA.FTZ R4, R21, R4, -0.17900948226451873779 ;  /* 0xbe374e4315047423 */ /* 0x000fe20000010004 */
[----:B------:R-:W-:-:S03]  /*8870*/  FSETP.NEU.AND P2, PT, R25, RZ, PT ;  /* 0x000000ff1900720b */ /* 0x000fc60003f4d000 */
[----:B------:R-:W-:Y:S01]  /*8880*/  FFMA.FTZ R4, R21, R4, 0.20512372255325317383 ;  /* 0x3e520bf415047423 */ /* 0x000fe20000010004 */
[----:B--2---:R-:W-:-:S03]  /*8890*/  IMAD R29, R51, 0x14, RZ ;  /* 0x00000014331d7824 */ /* 0x004fc600078e02ff */
[----:B------:R-:W-:Y:S01]  /*88a0*/  FFMA.FTZ R4, R21, R4, -0.24046532809734344482 ;  /* 0xbe763c8b15047423 */ /* 0x000fe20000010004 */
[C---:B------:R-:W-:Y:S02]  /*88b0*/  IMAD R55, R51.reuse, 0x18, RZ ;  /* 0x0000001833377824 */ /* 0x040fe400078e02ff */
[----:B------:R-:W-:Y:S02]  /*88c0*/  IMAD R33, R51, 0xe, RZ ;  /* 0x0000000e33217824 */ /* 0x000fe400078e02ff */
[----:B------:R-:W-:Y:S01]  /*88d0*/  FFMA.FTZ R22, R21, R4, 0.28857114911079406738 ;  /* 0x3e93bf9915167423 */ /* 0x000fe20000010004 */
[----:B------:R-:W-:Y:S01]  /*88e0*/  IMAD R59, R51, 0x1c, RZ ;  /* 0x0000001c333b7824 */ /* 0x000fe200078e02ff */
[----:B------:R-:W2:Y:S01]  /*88f0*/  LDTM.x16 R4, tmem[UR9] ;  /* 0x00000009000479ee */ /* 0x000ea20008240000 */
[----:B------:R-:W3:Y:S01]  /*8900*/  @!P5 SYNCS.CCTL.IV [UR7+0x3808] ;  /* 0x00380800ff00d9b1 */ /* 0x000ee20008000007 */
[----:B------:R-:W-:Y:S01]  /*8910*/  FFMA.FTZ R22, R21, R22, -0.36067417263984680176 ;  /* 0xbeb8aa4915167423 */ /* 0x000fe20000010016 */
[----:B------:R-:W-:Y:S01]  /*8920*/  NOP ;  /* 0x0000000000007918 */ /* 0x000fe20000000000 */
[----:B------:R-:W-:-:S02]  /*8930*/  IMAD R53, R51, 0x16, RZ ;  /* 0x0000001633357824 */ /* 0x000fc400078e02ff */
[----:B------:R-:W-:Y:S01]  /*8940*/  FFMA.FTZ R22, R21, R22, 0.48089820146560668945 ;  /* 0x3ef6384a15167423 */ /* 0x000fe20000010016 */
[C---:B------:R-:W-:Y:S02]  /*8950*/  IMAD R57, R51.reuse, 0x1a, RZ ;  /* 0x0000001a33397824 */ /* 0x040fe400078e02ff */
[----:B------:R-:W-:Y:S02]  /*8960*/  IMAD R61, R51, 0x1e, RZ ;  /* 0x0000001e333d7824 */ /* 0x000fe400078e02ff */
[----:B------:R-:W-:Y:S01]  /*8970*/  FFMA.FTZ R22, R21, R22, -0.72134751081466674805 ;  /* 0xbf38aa3b15167423 */ /* 0x000fe20000010016 */
[C---:B------:R-:W-:Y:S02]  /*8980*/  IMAD R31, R51.reuse, 0xd, RZ ;  /* 0x0000000d331f7824 */ /* 0x040fe400078e02ff */
[----:B------:R-:W-:Y:S02]  /*8990*/  IMAD R35, R51, 0xf, RZ ;  /* 0x0000000f33237824 */ /* 0x000fe400078e02ff */
[----:B------:R-:W-:-:S04]  /*89a0*/  FMUL R22, R21, R22 ;  /* 0x0000001615167220 */ /* 0x000fc80000400000 */
[----:B------:R-:W-:-:S04]  /*89b0*/  FMUL R22, R21, R22 ;  /* 0x0000001615167220 */ /* 0x000fc80000400000 */
[----:B------:R-:W-:Y:S01]  /*89c0*/  FFMA.FTZ R22, R21, 1.4426950216293334961, R22 ;  /* 0x3fb8aa3b15167823 */ /* 0x000fe20000010016 */
[----:B------:R-:W-:Y:S02]  /*89d0*/  IMAD.SHL.U32 R21, R20, 0x2, RZ ;  /* 0x0000000214157824 */ /* 0x000fe400078e00ff */
[----:B--2---:R-:W-:Y:S01]  /*89e0*/  @P1 FMUL R4, R4, 0.25 ;  /* 0x3e80000004041820 */ /* 0x004fe20000400000 */
[----:B------:R-:W-:Y:S01]  /*89f0*/  @P1 FMUL R5, R5, 0.25 ;  /* 0x3e80000005051820 */ /* 0x000fe20000400000 */
[----:B------:R-:W-:Y:S01]  /*8a00*/  FADD R3, R3, R22 ;  /* 0x0000001603037221 */ /* 0x000fe20000000000 */
[----:B------:R-:W-:Y:S01]  /*8a10*/  @P1 FMUL R15, R15, 0.25 ;  /* 0x3e8000000f0f1820 */ /* 0x000fe20000400000 */
[----:B------:R-:W-:Y:S01]  /*8a20*/  @!P0 FMUL R4, R4, 16777216 ;  /* 0x4b80000004048820 */ /* 0x000fe20000400000 */
[----:B------:R-:W-:Y:S01]  /*8a30*/  @!P0 FMUL R5, R5, 16777216 ;  /* 0x4b80000005058820 */ /* 0x000fe20000400000 */
[----:B------:R-:W-:Y:S01]  /*8a40*/  @P1 FMUL R17, R17, 0.25 ;  /* 0x3e80000011111820 */ /* 0x000fe20000400000 */
[----:B------:R-:W-:Y:S01]  /*8a50*/  @P3 FFMA.FTZ R3, R25, R24, +INF ;  /* 0x7f80000019033423 */ /* 0x000fe20000010018 */
[----:B0-----:R-:W-:Y:S01]  /*8a60*/  FMUL R22, R23, R4 ;  /* 0x0000000417167220 */ /* 0x001fe20000400000 */
[----:B-1----:R-:W-:Y:S01]  /*8a70*/  IADD3 R4, P3, P4, R21, UR5, R26 ;  /* 0x0000000515047c10 */ /* 0x002fe2000fc7e01a */
[----:B------:R-:W-:Y:S01]  /*8a80*/  FMUL R5, R23, R5 ;  /* 0x0000000517057220 */ /* 0x000fe20000400000 */
[----:B------:R-:W-:Y:S01]  /*8a90*/  UIMAD.WIDE UR4, UR4, 0x2, URZ ;  /* 0x00000002040478a5 */ /* 0x000fe2000f8e02ff */
[----:B------:R-:W-:-:S04]  /*8aa0*/  IMAD.HI R20, R20, 0x2, RZ ;  /* 0x0000000214147827 */ /* 0x000fc800078e02ff */
[----:B------:R-:W-:Y:S01]  /*8ab0*/  @P1 FMUL R11, R11, 0.25 ;  /* 0x3e8000000b0b1820 */ /* 0x000fe20000400000 */
[----:B------:R-:W-:Y:S01]  /*8ac0*/  @!P0 FMUL R15, R15, 16777216 ;  /* 0x4b8000000f0f8820 */ /* 0x000fe20000400000 */
[----:B------:R-:W-:Y:S01]  /*8ad0*/  @!P0 FMUL R17, R17, 16777216 ;  /* 0x4b80000011118820 */ /* 0x000fe20000400000 */
[----:B------:R-:W-:Y:S01]  /*8ae0*/  @P1 FMUL R6, R6, 0.25 ;  /* 0x3e80000006061820 */ /* 0x000fe20000400000 */
[----:B------:R-:W-:Y:S01]  /*8af0*/  @P1 FMUL R7, R7, 0.25 ;  /* 0x3e80000007071820 */ /* 0x000fe20000400000 */
[----:B------:R-:W-:Y:S01]  /*8b00*/  @P1 FMUL R16, R16, 0.25 ;  /* 0x3e80000010101820 */ /* 0x000fe20000400000 */
[----:B------:R-:W-:Y:S01]  /*8b10*/  @P1 FMUL R19, R19, 0.25 ;  /* 0x3e80000013131820 */ /* 0x000fe20000400000 */
[----:B------:R-:W-:Y:S01]  /*8b20*/  @P1 FMUL R18, R18, 0.25 ;  /* 0x3e80000012121820 */ /* 0x000fe20000400000 */
[----:B------:R-:W-:Y:S01]  /*8b30*/  F2FP.F16.F32.PACK_AB R48, R5, R22 ;  /* 0x000000160530723e */ /* 0x000fe200000000ff */
[----:B------:R-:W-:Y:S01]  /*8b40*/  @!P0 FMUL R11, R11, 16777216 ;  /* 0x4b8000000b0b8820 */ /* 0x000fe20000400000 */
[C---:B------:R-:W-:Y:S01]  /*8b50*/  FMUL R45, R23.reuse, R15 ;  /* 0x0000000f172d7220 */ /* 0x040fe20000400000 */
[----:B------:R-:W-:Y:S01]  /*8b60*/  FMUL R47, R23, R17 ;  /* 0x00000011172f7220 */ /* 0x000fe20000400000 */
[----:B------:R-:W-:-:S02]  /*8b70*/  IMAD R25, R51, 0x12, RZ ;  /* 0x0000001233197824 */ /* 0x000fc400078e02ff */
[----:B------:R-:W-:Y:S01]  /*8b80*/  @P1 FMUL R9, R9, 0.25 ;  /* 0x3e80000009091820 */ /* 0x000fe20000400000 */
[----:B------:R-:W-:Y:S01]  /*8b90*/  @!P0 FMUL R6, R6, 16777216 ;  /* 0x4b80000006068820 */ /* 0x000fe20000400000 */
[----:B------:R-:W-:Y:S01]  /*8ba0*/  @!P0 FMUL R7, R7, 16777216 ;  /* 0x4b80000007078820 */ /* 0x000fe20000400000 */
[----:B------:R-:W-:Y:S01]  /*8bb0*/  @!P0 FMUL R16, R16, 16777216 ;  /* 0x4b80000010108820 */ /* 0x000fe20000400000 */
[----:B------:R-:W-:Y:S01]  /*8bc0*/  @!P0 FMUL R19, R19, 16777216 ;  /* 0x4b80000013138820 */ /* 0x000fe20000400000 */
[----:B------:R-:W-:Y:S01]  /*8bd0*/  IADD3.X R5, PT, PT, R20, UR5, R27, P3, P4 ;  /* 0x0000000514057c10 */ /* 0x000fe20009fe841b */
[C---:B------:R-:W-:Y:S02]  /*8be0*/  IMAD R17, R51.reuse, 0xc, RZ ;  /* 0x0000000c33117824 */ /* 0x040fe400078e02ff */
[----:B------:R-:W-:Y:S01]  /*8bf0*/  @P1 FMUL R14, R14, 0.25 ;  /* 0x3e8000000e0e1820 */ /* 0x000fe20000400000 */
[----:B------:R-:W-:Y:S02]  /*8c00*/  IMAD R15, R51, 0xa, RZ ;  /* 0x0000000a330f7824 */ /* 0x000fe400078e02ff */
[----:B------:R-:W-:Y:S01]  /*8c10*/  @!P0 FMUL R18, R18, 16777216 ;  /* 0x4b80000012128820 */ /* 0x000fe20000400000 */
[----:B------:R-:W-:Y:S01]  /*8c20*/  FSEL R3, R3, -INF , P2 ;  /* 0xff80000003037808 */ /* 0x000fe20001000000 */
[----:B------:R-:W-:Y:S01]  /*8c30*/  @P1 FMUL R8, R8, 0.25 ;  /* 0x3e80000008081820 */ /* 0x000fe20000400000 */
[----:B------:R-:W-:Y:S01]  /*8c40*/  IADD3 R24, P4, PT, R29, R4, RZ ;  /* 0x000000041d187210 */ /* 0x000fe20007f9e0ff */
[----:B------:R-:W-:Y:S01]  /*8c50*/  @P1 FMUL R10, R10, 0.25 ;  /* 0x3e8000000a0a1820 */ /* 0x000fe20000400000 */
[----:B------:R-:W-:Y:S01]  /*8c60*/  @P1 FMUL R12, R12, 0.25 ;  /* 0x3e8000000c0c1820 */ /* 0x000fe20000400000 */
[----:B------:R-:W-:Y:S01]  /*8c70*/  @P1 FMUL R13, R13, 0.25 ;  /* 0x3e8000000d0d1820 */ /* 0x000fe20000400000 */
[----:B------:R-:W-:Y:S01]  /*8c80*/  FMUL R41, R23, R11 ;  /* 0x0000000b17297220 */ /* 0x000fe20000400000 */
[----:B------:R-:W-:Y:S01]  /*8c90*/  @!P0 FMUL R9, R9, 16777216 ;  /* 0x4b80000009098820 */ /* 0x000fe20000400000 */
[C---:B------:R-:W-:Y:S01]  /*8ca0*/  FMUL R6, R23.reuse, R6 ;  /* 0x0000000617067220 */ /* 0x040fe20000400000 */
[C---:B------:R-:W-:Y:S01]  /*8cb0*/  FMUL R7, R23.reuse, R7 ;  /* 0x0000000717077220 */ /* 0x040fe20000400000 */
[C---:B------:R-:W-:Y:S01]  /*8cc0*/  FMUL R44, R23.reuse, R16 ;  /* 0x00000010172c7220 */ /* 0x040fe20000400000 */
[----:B------:R-:W-:Y:S01]  /*8cd0*/  FMUL R49, R23, R19 ;  /* 0x0000001317317220 */ /* 0x000fe20000400000 */
[----:B------:R-:W-:Y:S01]  /*8ce0*/  IMAD R11, R51, 0x6, RZ ;  /* 0x00000006330b7824 */ /* 0x000fe200078e02ff */
[-C--:B------:R-:W-:Y:S01]  /*8cf0*/  IADD3 R28, P1, PT, R55, R4.reuse, RZ ;  /* 0x00000004371c7210 */ /* 0x080fe20007f3e0ff */
[----:B------:R-:W-:Y:S01]  /*8d00*/  @!P0 FMUL R14, R14, 16777216 ;  /* 0x4b8000000e0e8820 */ /* 0x000fe20000400000 */
[----:B------:R-:W-:Y:S01]  /*8d10*/  IADD3 R22, P2, PT, R25, R4, RZ ;  /* 0x0000000419167210 */ /* 0x000fe20007f5e0ff */
[----:B------:R-:W-:Y:S01]  /*8d20*/  FMUL R46, R23, R18 ;  /* 0x00000012172e7220 */ /* 0x000fe20000400000 */
[----:B------:R-:W-:Y:S01]  /*8d30*/  IMAD R19, R51, 0x7, RZ ;  /* 0x0000000733137824 */ /* 0x000fe200078e02ff */
[-C--:B------:R-:W-:Y:S01]  /*8d40*/  IADD3 R16, P5, PT, R17, R4.reuse, RZ ;  /* 0x0000000411107210 */ /* 0x080fe20007fbe0ff */
[----:B------:R-:W-:Y:S01]  /*8d50*/  @!P0 FMUL R8, R8, 16777216 ;  /* 0x4b80000008088820 */ /* 0x000fe20000400000 */
[----:B------:R-:W-:Y:S01]  /*8d60*/  LEA.HI.X.SX32 R25, R15, R5, 0x1, P4 ;  /* 0x000000050f197211 */ /* 0x000fe200020f0eff */
[----:B------:R-:W-:Y:S01]  /*8d70*/  @!P0 FMUL R10, R10, 16777216 ;  /* 0x4b8000000a0a8820 */ /* 0x000fe20000400000 */
[----:B------:R-:W-:Y:S01]  /*8d80*/  @!P0 FMUL R12, R12, 16777216 ;  /* 0x4b8000000c0c8820 */ /* 0x000fe20000400000 */
[----:B------:R-:W-:Y:S01]  /*8d90*/  @!P0 FMUL R13, R13, 16777216 ;  /* 0x4b8000000d0d8820 */ /* 0x000fe20000400000 */
[----:B------:R-:W-:Y:S01]  /*8da0*/  FFMA R37, R3, 0.69314718246459960938, R94 ;  /* 0x3f31721803257823 */ /* 0x000fe2000000005e */
[-C--:B------:R-:W-:Y:S01]  /*8db0*/  IADD3 R18, P4, PT, R33, R4.reuse, RZ ;  /* 0x0000000421127210 */ /* 0x080fe20007f9e0ff */
[----:B------:R-:W-:Y:S01]  /*8dc0*/  IMAD.SHL.U32 R3, R51, 0x2, RZ ;  /* 0x0000000233037824 */ /* 0x000fe200078e00ff */
[----:B------:R-:W-:Y:S01]  /*8dd0*/  IADD3 R32, P0, PT, R59, R4, RZ ;  /* 0x000000043b207210 */ /* 0x000fe20007f1e0ff */
[----:B------:R-:W-:Y:S01]  /*8de0*/  FMUL R39, R23, R9 ;  /* 0x0000000917277220 */ /* 0x000fe20000400000 */
[-C--:B------:R-:W-:Y:S01]  /*8df0*/  LEA.HI.X.SX32 R29, R17, R5.reuse, 0x1, P1 ;  /* 0x00000005111d7211 */ /* 0x080fe200008f0eff */
[----:B------:R-:W-:Y:S01]  /*8e00*/  FMUL R42, R23, R14 ;  /* 0x0000000e172a7220 */ /* 0x000fe20000400000 */
[----:B------:R-:W-:Y:S01]  /*8e10*/  F2FP.F16.F32.PACK_AB R50, R7, R6 ;  /* 0x000000060732723e */ /* 0x000fe200000000ff */
[----:B------:R-:W-:Y:S01]  /*8e20*/  IMAD R9, R51, 0x5, RZ ;  /* 0x0000000533097824 */ /* 0x000fe200078e02ff */
[-C--:B------:R-:W-:Y:S01]  /*8e30*/  LEA.HI.X.SX32 R17, R11, R5.reuse, 0x1, P5 ;  /* 0x000000050b117211 */ /* 0x080fe200028f0eff */
[C---:B------:R-:W-:Y:S01]  /*8e40*/  FMUL R36, R23.reuse, R8 ;  /* 0x0000000817247220 */ /* 0x040fe20000400000 */
[----:B------:R-:W-:Y:S01]  /*8e50*/  FMUL R38, R23, R10 ;  /* 0x0000000a17267220 */ /* 0x000fe20000400000 */
[----:B------:R-:W-:Y:S01]  /*8e60*/  IMAD R7, R51, 0x3, RZ ;  /* 0x0000000333077824 */ /* 0x000fe200078e02ff */
[-C--:B------:R-:W-:Y:S01]  /*8e70*/  IADD3 R14, P5, PT, R15, R4.reuse, RZ ;  /* 0x000000040f0e7210 */ /* 0x080fe20007fbe0ff */
[----:B------:R-:W0:Y:S01]  /*8e80*/  LDCU UR4, c[0x0][0x3ec] ;  /* 0x00007d80ff0477ac */ /* 0x000e220008000800 */
[-C--:B------:R-:W-:Y:S01]  /*8e90*/  LEA.HI.X.SX32 R19, R19, R5.reuse, 0x1, P4 ;  /* 0x0000000513137211 */ /* 0x080fe200020f0eff */
[----:B------:R-:W-:Y:S01]  /*8ea0*/  STG.E.U16 desc[UR24][R4.64], R48 ;  /* 0x0000003004007986 */ /* 0x000fe2000c101518 */
[----:B------:R-:W-:Y:S01]  /*8eb0*/  IADD3 R10, P3, PT, R11, R4, RZ ;  /* 0x000000040b0a7210 */ /* 0x000fe20007f7e0ff */
[----:B------:R-:W-:Y:S01]  /*8ec0*/  FMUL R40, R23, R12 ;  /* 0x0000000c17287220 */ /* 0x000fe20000400000 */
[----:B------:R-:W-:Y:S01]  /*8ed0*/  LEA.HI.X.SX32 R33, R33, R5, 0x1, P0 ;  /* 0x0000000521217211 */ /* 0x000fe200000f0eff */
[----:B------:R-:W-:Y:S01]  /*8ee0*/  FMUL R43, R23, R13 ;  /* 0x0000000d172b7220 */ /* 0x000fe20000400000 */
[CC--:B------:R-:W-:Y:S01]  /*8ef0*/  LEA R8, P4, R51.reuse, R4.reuse, 0x2 ;  /* 0x0000000433087211 */ /* 0x0c0fe200078810ff */
[----:B------:R-:W-:Y:S01]  /*8f00*/  IMAD R23, R51, 0x9, RZ ;  /* 0x0000000933177824 */ /* 0x000fe200078e02ff */
[----:B------:R-:W-:Y:S01]  /*8f10*/  IADD3 R6, P0, PT, R3, R4, RZ ;  /* 0x0000000403067210 */ /* 0x000fe20007f1e0ff */
[----:B------:R-:W-:Y:S01]  /*8f20*/  IMAD R27, R51, 0xb, RZ ;  /* 0x0000000b331b7824 */ /* 0x000fe200078e02ff */
[-C--:B------:R-:W-:Y:S01]  /*8f30*/  LEA.HI.X.SX32 R15, R9, R5.reuse, 0x1, P5 ;  /* 0x00000005090f7211 */ /* 0x080fe200028f0eff */
[----:B------:R-:W-:Y:S01]  /*8f40*/  IMAD.SHL.U32 R13, R51, 0x4, RZ ;  /* 0x00000004330d7824 */ /* 0x000fe200078e00ff */
[-C--:B------:R-:W-:Y:S01]  /*8f50*/  LEA.HI.X.SX32 R11, R7, R5.reuse, 0x1, P3 ;  /* 0x00000005070b7211 */ /* 0x080fe200018f0eff */
[----:B------:R-:W-:Y:S01]  /*8f60*/  IMAD.SHL.U32 R21, R51, 0x8, RZ ;  /* 0x0000000833157824 */ /* 0x000fe200078e00ff */
[----:B------:R-:W-:-:S02]  /*8f70*/  LEA.HI.X.SX32 R9, R3, R5, 0x1, P4 ;  /* 0x0000000503097211 */ /* 0x000fc400020f0eff */
[-C--:B------:R-:W-:Y:S01]  /*8f80*/  LEA.HI.X.SX32 R7, R51, R5.reuse, 0x1, P0 ;  /* 0x0000000533077211 */ /* 0x080fe200000f0eff */
[----:B0-----:R-:W-:Y:S01]  /*8f90*/  UIMAD UR4, UR6, UR4, URZ ;  /* 0x00000004060472a4 */ /* 0x001fe2000f8e02ff */
[----:B------:R-:W-:Y:S02]  /*8fa0*/  PRMT R3, R48, 0x7632, R3 ;  /* 0x0000763230037816 */ /* 0x000fe40000000003 */
[-C--:B------:R-:W-:Y:S01]  /*8fb0*/  IADD3 R26, P1, PT, R53, R4.reuse, RZ ;  /* 0x00000004351a7210 */ /* 0x080fe20007f3e0ff */
[----:B------:R-:W-:Y:S01]  /*8fc0*/  USHF.L.U32 UR6, UR4, 0x2, URZ ;  /* 0x0000000204067899 */ /* 0x000fe200080006ff */
[-C--:B------:R-:W-:Y:S01]  /*8fd0*/  LEA.HI.X.SX32 R23, R23, R5.reuse, 0x1, P2 ;  /* 0x0000000517177211 */ /* 0x080fe200010f0eff */
[----:B------:R0:W-:Y:S01]  /*8fe0*/  STG.E.U16 desc[UR24][R6.64], R3 ;  /* 0x0000000306007986 */ /* 0x0001e2000c101518 */
[----:B------:R-:W-:Y:S01]  /*8ff0*/  LEA.HI.X.SX32 R27, R27, R5, 0x1, P1 ;  /* 0x000000051b1b7211 */ /* 0x000fe200008f0eff */
[----:B------:R-:W-:Y:S01]  /*9000*/  UIMAD.WIDE UR4, UR4, 0x4, URZ ;  /* 0x00000004040478a5 */ /* 0x000fe2000f8e02ff */
[-C--:B------:R-:W-:Y:S01]  /*9010*/  IADD3 R30, P3, PT, R57, R4.reuse, RZ ;  /* 0x00000004391e7210 */ /* 0x080fe20007f7e0ff */
[----:B------:R1:W-:Y:S01]  /*9020*/  STG.E.U16 desc[UR24][R8.64], R50 ;  /* 0x0000003208007986 */ /* 0x0003e2000c101518 */
[----:B------:R-:W-:-:S02]  /*9030*/  IADD3 R34, P5, PT, R61, R4, RZ ;  /* 0x000000043d227210 */ /* 0x000fc40007fbe0ff */
[CC--:B------:R-:W-:Y:S02]  /*9040*/  LEA R12, P2, R51.reuse, R4.reuse, 0x3 ;  /* 0x00000004330c7211 */ /* 0x0c0fe400078418ff */
[----:B------:R-:W-:Y:S02]  /*9050*/  LEA R20, P1, R51, R4, 0x4 ;  /* 0x0000000433147211 */ /* 0x000fe400078220ff */
[----:B------:R-:W-:Y:S01]  /*9060*/  F2FP.F16.F32.PACK_AB R36, R39, R36 ;  /* 0x000000242724723e */ /* 0x000fe200000000ff */
[----:B0-----:R-:W0:Y:S01]  /*9070*/  LDC.64 R6, c[0x0][0x3a0] ;  /* 0x0000e800ff067b82 */ /* 0x001e220000000a00 */
[-C--:B------:R-:W-:Y:S01]  /*9080*/  LEA.HI.X.SX32 R31, R31, R5.reuse, 0x1, P3 ;  /* 0x000000051f1f7211 */ /* 0x080fe200018f0eff */
[----:B------:R-:W-:Y:S01]  /*9090*/  IMAD.SHL.U32 R3, R2, 0x4, RZ ;  /* 0x0000000402037824 */ /* 0x000fe200078e00ff */
[-C--:B------:R-:W-:Y:S02]  /*90a0*/  LEA.HI.X.SX32 R13, R13, R5.reuse, 0x1, P2 ;  /* 0x000000050d0d7211 */ /* 0x080fe400010f0eff */
[----:B------:R-:W-:-:S02]  /*90b0*/  LEA.HI.X.SX32 R21, R21, R5, 0x1, P1 ;  /* 0x0000000515157211 */ /* 0x000fc400008f0eff */
[----:B------:R-:W-:Y:S02]  /*90c0*/  LEA.HI.X.SX32 R35, R35, R5, 0x1, P5 ;  /* 0x0000000523237211 */ /* 0x000fe400028f0eff */
[----:B------:R-:W-:Y:S02]  /*90d0*/  PRMT R5, R50, 0x7632, R5 ;  /* 0x0000763232057816 */ /* 0x000fe40000000005 */
[----:B------:R-:W-:Y:S02]  /*90e0*/  F2FP.F16.F32.PACK_AB R38, R41, R38 ;  /* 0x000000262926723e */ /* 0x000fe400000000ff */
[----:B------:R-:W-:Y:S01]  /*90f0*/  PRMT R4, R36, 0x7632, R4 ;  /* 0x0000763224047816 */ /* 0x000fe20000000004 */
[----:B------:R2:W-:Y:S01]  /*9100*/  STG.E.U16 desc[UR24][R10.64], R5 ;  /* 0x000000050a007986 */ /* 0x0005e2000c101518 */
[----:B------:R-:W-:Y:S02]  /*9110*/  F2FP.F16.F32.PACK_AB R40, R43, R40 ;  /* 0x000000282b28723e */ /* 0x000fe400000000ff */
[----:B-1----:R-:W-:Y:S01]  /*9120*/  PRMT R9, R38, 0x7632, R9 ;  /* 0x0000763226097816 */ /* 0x002fe20000000009 */
[----:B------:R1:W-:Y:S01]  /*9130*/  STG.E.U16 desc[UR24][R12.64], R36 ;  /* 0x000000240c007986 */ /* 0x0003e2000c101518 */
[----:B------:R-:W-:-:S02]  /*9140*/  F2FP.F16.F32.PACK_AB R42, R45, R42 ;  /* 0x0000002a2d2a723e */ /* 0x000fc400000000ff */
[----:B------:R-:W-:Y:S01]  /*9150*/  F2FP.F16.F32.PACK_AB R44, R47, R44 ;  /* 0x0000002c2f2c723e */ /* 0x000fe200000000ff */
[----:B------:R4:W-:Y:S01]  /*9160*/  STG.E.U16 desc[UR24][R14.64], R4 ;  /* 0x000000040e007986 */ /* 0x0009e2000c101518 */
[----:B------:R-:W-:Y:S02]  /*9170*/  F2FP.F16.F32.PACK_AB R46, R49, R46 ;  /* 0x0000002e312e723e */ /* 0x000fe400000000ff */
[----:B--2---:R-:W-:Y:S01]  /*9180*/  PRMT R11, R40, 0x7632, R11 ;  /* 0x00007632280b7816 */ /* 0x004fe2000000000b */
[----:B------:R2:W-:Y:S01]  /*9190*/  STG.E.U16 desc[UR24][R16.64], R38 ;  /* 0x0000002610007986 */ /* 0x0005e2000c101518 */
[----:B-1----:R-:W-:-:S03]  /*91a0*/  PRMT R13, R42, 0x7632, R13 ;  /* 0x000076322a0d7816 */ /* 0x002fc6000000000d */
[----:B------:R1:W-:Y:S01]  /*91b0*/  STG.E.U16 desc[UR24][R18.64], R9 ;  /* 0x0000000912007986 */ /* 0x0003e2000c101518 */
[----:B----4-:R-:W-:Y:S01]  /*91c0*/  IMAD.HI R4, R2, 0x4, RZ ;  /* 0x0000000402047827 */ /* 0x010fe200078e02ff */
[----:B0-----:R-:W-:Y:S02]  /*91d0*/  IADD3 R2, P0, P1, R3, UR6, R6 ;  /* 0x0000000603027c10 */ /* 0x001fe4000f91e006 */
[----:B------:R1:W-:Y:S01]  /*91e0*/  STG.E.U16 desc[UR24][R20.64], R40 ;  /* 0x0000002814007986 */ /* 0x0003e2000c101518 */
[----:B------:R-:W-:Y:S02]  /*91f0*/  PRMT R15, R44, 0x7632, R15 ;  /* 0x000076322c0f7816 */ /* 0x000fe4000000000f */
[----:B--2---:R-:W-:Y:S01]  /*9200*/  PRMT R17, R46, 0x7632, R17 ;  /* 0x000076322e117816 */ /* 0x004fe20000000011 */
[----:B------:R1:W-:Y:S01]  /*9210*/  STG.E.U16 desc[UR24][R22.64], R11 ;  /* 0x0000000b16007986 */ /* 0x0003e2000c101518 */
[----:B------:R-:W-:-:S03]  /*9220*/  IADD3.X R3, PT, PT, R4, UR5, R7, P0, P1 ;  /* 0x0000000504037c10 */ /* 0x000fc600087e2407 */
[----:B------:R1:W-:Y:S04]  /*9230*/  STG.E.U16 desc[UR24][R24.64], R42 ;  /* 0x0000002a18007986 */ /* 0x0003e8000c101518 */
[----:B------:R1:W-:Y:S04]  /*9240*/  STG.E.U16 desc[UR24][R26.64], R13 ;  /* 0x0000000d1a007986 */ /* 0x0003e8000c101518 */
[----:B------:R1:W-:Y:S04]  /*9250*/  STG.E.U16 desc[UR24][R28.64], R44 ;  /* 0x0000002c1c007986 */ /* 0x0003e8000c101518 */
[----:B------:R1:W-:Y:S04]  /*9260*/  STG.E.U16 desc[UR24][R30.64], R15 ;  /* 0x0000000f1e007986 */ /* 0x0003e8000c101518 */
[----:B------:R1:W-:Y:S04]  /*9270*/  STG.E.U16 desc[UR24][R32.64], R46 ;  /* 0x0000002e20007986 */ /* 0x0003e8000c101518 */
[----:B------:R1:W-:Y:S04]  /*9280*/  STG.E.U16 desc[UR24][R34.64], R17 ;  /* 0x0000001122007986 */ /* 0x0003e8000c101518 */
[----:B------:R1:W-:Y:S01]  /*9290*/  STG.E desc[UR24][R2.64], R37 ;  /* 0x0000002502007986 */ /* 0x0003e2000c101918 */
[----:B---3--:R-:W-:Y:S06]  /*92a0*/  BAR.SYNC.DEFER_BLOCKING 0x0 ;  /* 0x0000000000007b1d */ /* 0x008fec0000010000 */
[----:B------:R-:W-:Y:S05]  /*92b0*/  @P6 BRA `(.L_x_22) ;  /* 0x0000000000a06947 */ /* 0x000fea0003800000 */
[----:B------:R-:W0:Y:S01]  /*92c0*/  S2UR UR5, SR_CgaCtaId ;  /* 0x00000000000579c3 */ /* 0x000e220000008800 */
[----:B------:R-:W-:Y:S01]  /*92d0*/  NOP ;  /* 0x0000000000007918 */ /* 0x000fe20000000000 */
[----:B------:R-:W-:Y:S01]  /*92e0*/  UMOV UR4, 0x50 ;  /* 0x0000005000047882 */ /* 0x000fe20000000000 */
[----:B------:R-:W-:Y:S02]  /*92f0*/  IMAD.U32 R0, RZ, RZ, UR8 ;  /* 0x00000008ff007e24 */ /* 0x000fe4000f8e00ff */
[----:B-1----:R-:W-:Y:S02]  /*9300*/  IMAD.MOV.U32 R3, RZ, RZ, 0xff ;  /* 0x000000ffff037424 */ /* 0x002fe400078e00ff */
[----:B------:R-:W-:Y:S01]  /*9310*/  IMAD.MOV.U32 R7, RZ, RZ, 0x1 ;  /* 0x00000001ff077424 */ /* 0x000fe200078e00ff */
[----:B------:R-:W-:-:S04]  /*9320*/  LOP3.LUT R0, R0, 0xffff, RZ, 0xc0, !PT ;  /* 0x0000ffff00007812 */ /* 0x000fc800078ec0ff */
[----:B------:R-:W-:-:S05]  /*9330*/  SHF.R.U32.HI R0, RZ, 0x5, R0 ;  /* 0x00000005ff007819 */ /* 0x000fca0000011600 */
[----:B------:R-:W-:Y:S01]  /*9340*/  VIADD R2, R0, 0x10 ;  /* 0x0000001000027836 */ /* 0x000fe20000000000 */
[----:B------:R-:W-:Y:S01]  /*9350*/  SHF.L.U32 R0, R3, R0, RZ ;  /* 0x0000000003007219 */ /* 0x000fe200000006ff */
[----:B0-----:R-:W-:-:S03]  /*9360*/  ULEA UR6, UR5, UR4, 0x18 ;  /* 0x0000000405067291 */ /* 0x001fc6000f8ec0ff */
[----:B------:R-:W-:-:S04]  /*9370*/  SHF.L.U32 R3, R7, R2, RZ ;  /* 0x0000000207037219 */ /* 0x000fc800000006ff */
[----:B------:R-:W-:Y:S02]  /*9380*/  LOP3.LUT R0, R3, R0, RZ, 0xfc, !PT ;  /* 0x0000000003007212 */ /* 0x000fe400078efcff */
[----:B------:R-:W0:Y:S02]  /*9390*/  LDS R5, [UR6] ;  /* 0x00000006ff057984 */ /* 0x000e240008000800 */
[C---:B------:R-:W-:Y:S02]  /*93a0*/  LOP3.LUT R2, R0.reuse, 0xffff, RZ, 0xc0, !PT ;  /* 0x0000ffff00027812 */ /* 0x040fe400078ec0ff */
[----:B0-----:R-:W-:-:S04]  /*93b0*/  LOP3.LUT R3, R0, 0xffff, R5, 0x80, !PT ;  /* 0x0000ffff00037812 */ /* 0x001fc800078e8005 */
[----:B------:R-:W-:-:S13]  /*93c0*/  ISETP.NE.AND P0, PT, R3, R2, PT ;  /* 0x000000020300720c */ /* 0x000fda0003f05270 */
[----:B------:R-:W-:Y:S05]  /*93d0*/  @P0 BRA `(.L_x_23) ;  /* 0x0000000000500947 */ /* 0x000fea0003800000 */
[----:B------:R-:W-:Y:S02]  /*93e0*/  SHF.R.U32.HI R5, RZ, 0x10, R5 ;  /* 0x00000010ff057819 */ /* 0x000fe40000011605 */
[----:B------:R-:W-:-:S04]  /*93f0*/  SHF.R.U32.HI R2, RZ, 0x10, R0 ;  /* 0x00000010ff027819 */ /* 0x000fc80000011600 */
[----:B------:R-:W-:-:S04]  /*9400*/  LOP3.LUT R5, R5, R2, RZ, 0xc0, !PT ;  /* 0x0000000205057212 */ /* 0x000fc800078ec0ff */
[----:B------:R-:W-:-:S13]  /*9410*/  ISETP.NE.AND P0, PT, R5, R2, PT ;  /* 0x000000020500720c */ /* 0x000fda0003f05270 */
[----:B------:R-:W-:Y:S05]  /*9420*/  @P0 BRA `(.L_x_24) ;  /* 0x0000000000300947 */ /* 0x000fea0003800000 */
[----:B------:R-:W-:Y:S01]  /*9430*/  R2UR UR4, R0 ;  /* 0x00000000000472ca */ /* 0x000fe200000e0000 */
[----:B------:R-:W-:Y:S01]  /*9440*/  VOTEU.ANY UR5, UPT, PT ;  /* 0x0000000000057886 */ /* 0x000fe200038e0100 */
[----:B------:R-:W0:Y:S01]  /*9450*/  S2R R0, SR_LANEID ;  /* 0x0000000000007919 */ /* 0x000e220000000000 */
[----:B------:R-:W-:-:S10]  /*9460*/  UFLO.U32 UR5, UR5 ;  /* 0x00000005000572bd */ /* 0x000fd400080e0000 */
[----:B------:R-:W-:-:S06]  /*9470*/  ULOP3.LUT UR4, URZ, UR4, URZ, 0x33, !UPT ;  /* 0x00000004ff047292 */ /* 0x000fcc000f8e33ff */
[----:B------:R-:W-:-:S04]  /*9480*/  IMAD.U32 R2, RZ, RZ, UR4 ;  /* 0x00000004ff027e24 */ /* 0x000fc8000f8e00ff */
[----:B------:R-:W1:Y:S02]  /*9490*/  REDUX UR7, R2 ;  /* 0x00000000020773c4 */ /* 0x000e640000000000 */
[----:B------:R2:W-:Y:S01]  /*94a0*/  UTCATOMSWS.AND URZ, UR4 ;  /* 0x0000000400ff79e3 */ /* 0x0005e20008000000 */
[----:B0-----:R-:W-:Y:S01]  /*94b0*/  ISETP.EQ.U32.AND P0, PT, R0, UR5, PT ;  /* 0x0000000500007c0c */ /* 0x001fe2000bf02070 */
[----:B-1----:R-:W-:-:S12]  /*94c0*/  IMAD.U32 R0, RZ, RZ, UR7 ;  /* 0x00000007ff007e24 */ /* 0x002fd8000f8e00ff */
[----:B------:R2:W-:Y:S01]  /*94d0*/  @P0 ATOMS.AND RZ, [UR6], R0 ;  /* 0x00000000ffff098c */ /* 0x0005e2000a800006 */
[----:B------:R-:W-:Y:S05]  /*94e0*/  BRA `(.L_x_22) ;  /* 0x0000000000147947 */ /* 0x000fea0003800000 */
.L_x_24:
[----:B------:R-:W-:-:S07]  /*94f0*/  MOV R2, 0x9510 ;  /* 0x0000951000027802 */ /* 0x000fce0000000f00 */
[----:B------:R-:W-:Y:S05]  /*9500*/  CALL.REL.NOINC `($__internal_0_$__cuda_sm10x_tcgen05_guardrail_trap_col_being_dealloced_not_returned_by_alloc) ;  /* 0x0000000000447944 */ /* 0x000fea0003c00000 */
[----:B------:R-:W-:Y:S05]  /*9510*/  BRA `(.L_x_22) ;  /* 0x0000000000087947 */ /* 0x000fea0003800000 */
.L_x_23:
[----:B------:R-:W-:-:S07]  /*9520*/  MOV R2, 0x9540 ;  /* 0x0000954000027802 */ /* 0x000fce0000000f00 */
[----:B------:R-:W-:Y:S05]  /*9530*/  CALL.REL.NOINC `($__internal_2_$__cuda_sm10x_tcgen05_guardrail_trap_unallocated_columns_being_dealloced) ;  /* 0x0000000000507944 */ /* 0x000fea0003c00000 */
.L_x_22:
[----:B------:R-:W-:Y:S01]  /*9540*/  NOP ;  /* 0x0000000000007918 */ /* 0x000fe20000000000 */
[----:B--2---:R-:W-:Y:S05]  /*9550*/  EXIT ;  /* 0x000000000000794d */ /* 0x004fea0003800000 */
.L_x_8:
[----:B------:R-:W1:Y:S02]  /*9560*/  SYNCS.PHASECHK.TRANS64.TRYWAIT P2, [UR7+0x2800], RZ ;  /* 0x002800ffff0075a7 */ /* 0x000e640008041107 */
[----:B-1----:R-:W-:Y:S05]  /*9570*/  @!P2 BRA `(.L_x_8) ;  /* 0xfffffffc00f8a947 */ /* 0x002fea000383ffff */
[----:B------:R-:W-:Y:S05]  /*9580*/  BRA `(.L_x_7) ;  /* 0xffffff7c00287947 */ /* 0x000fea000383ffff */
.L_x_17:
[----:B------:R-:W1:Y:S02]  /*9590*/  SYNCS.PHASECHK.TRANS64.TRYWAIT P1, [UR7+0x3810], RZ ;  /* 0x003810ffff0075a7 */ /* 0x000e640008021107 */
[----:B-1----:R-:W-:Y:S05]  /*95a0*/  @!P1 BRA `(.L_x_17) ;  /* 0xfffffffc00f89947 */ /* 0x002fea000383ffff */
[----:B------:R-:W-:Y:S05]  /*95b0*/  BRA `(.L_x_25) ;  /* 0xffffffb000807947 */ /* 0x000fea000383ffff */
.L_x_18:
[----:B------:R-:W1:Y:S02]  /*95c0*/  SYNCS.PHASECHK.TRANS64.TRYWAIT P0, [UR26], R61 ;  /* 0x0000003dff0075a7 */ /* 0x000e64000800111a */
[----:B-1----:R-:W-:Y:S05]  /*95d0*/  @!P0 BRA `(.L_x_18) ;  /* 0xfffffffc00f88947 */ /* 0x002fea000383ffff */
[----:B------:R-:W-:Y:S05]  /*95e0*/  BRA `(.L_x_26) ;  /* 0xffffffdc00047947 */ /* 0x000fea000383ffff */
.L_x_21:
[----:B------:R-:W0:Y:S02]  /*95f0*/  SYNCS.PHASECHK.TRANS64.TRYWAIT P0, [UR26], R3 ;  /* 0x00000003ff0075a7 */ /* 0x000e24000800111a */
[----:B0-----:R-:W-:Y:S05]  /*9600*/  @!P0 BRA `(.L_x_21) ;  /* 0xfffffffc00f88947 */ /* 0x001fea000383ffff */
[----:B------:R-:W-:Y:S05]  /*9610*/  BRA `(.L_x_27) ;  /* 0xfffffff000107947 */ /* 0x000fea000383ffff */
        .weak           $__internal_0_$__cuda_sm10x_tcgen05_guardrail_trap_col_being_dealloced_not_returned_by_alloc
        .type           $__internal_0_$__cuda_sm10x_tcgen05_guardrail_trap_col_being_dealloced_not_returned_by_alloc,@function
        .size           $__internal_0_$__cuda_sm10x_tcgen05_guardrail_trap_col_being_dealloced_not_returned_by_alloc,($__internal_1_$__cuda_sm10x_tcgen05_guardrail_trap_phase_invalid_during_alloc - $__internal_0_$__cuda_sm10x_tcgen05_guardrail_trap_col_being_dealloced_not_returned_by_alloc)
$__internal_0_$__cuda_sm10x_tcgen05_guardrail_trap_col_being_dealloced_not_returned_by_alloc:
[----:B------:R-:W-:Y:S05]  /*9620*/  BPT.TRAP 0x1 ;  /* 0x000000040000795c */ /* 0x000fea0000300000 */
[----:B------:R-:W-:-:S04]  /*9630*/  IMAD.MOV.U32 R3, RZ, RZ, 0x0 ;  /* 0x00000000ff037424 */ /* 0x000fc800078e00ff */
[----:B------:R-:W-:Y:S05]  /*9640*/  RET.REL.NODEC R2 `(attn_fwd) ;  /* 0xffffff68026c7950 */ /* 0x000fea0003c3ffff */
        .weak           $__internal_1_$__cuda_sm10x_tcgen05_guardrail_trap_phase_invalid_during_alloc
        .type           $__internal_1_$__cuda_sm10x_tcgen05_guardrail_trap_phase_invalid_during_alloc,@function
        .size           $__internal_1_$__cuda_sm10x_tcgen05_guardrail_trap_phase_invalid_during_alloc,($__internal_2_$__cuda_sm10x_tcgen05_guardrail_trap_unallocated_columns_being_dealloced - $__internal_1_$__cuda_sm10x_tcgen05_guardrail_trap_phase_invalid_during_alloc)
$__internal_1_$__cuda_sm10x_tcgen05_guardrail_trap_phase_invalid_during_alloc:
[----:B------:R-:W-:Y:S05]  /*9650*/  BPT.TRAP 0x1 ;  /* 0x000000040000795c */ /* 0x000fea0000300000 */
[----:B------:R-:W-:-:S04]  /*9660*/  IMAD.MOV.U32 R3, RZ, RZ, 0x0 ;  /* 0x00000000ff037424 */ /* 0x000fc800078e00ff */
[----:B------:R-:W-:Y:S05]  /*9670*/  RET.REL.NODEC R2 `(attn_fwd) ;  /* 0xffffff6802607950 */ /* 0x000fea0003c3ffff */
        .weak           $__internal_2_$__cuda_sm10x_tcgen05_guardrail_trap_unallocated_columns_being_dealloced
        .type           $__internal_2_$__cuda_sm10x_tcgen05_guardrail_trap_unallocated_columns_being_dealloced,@function
        .size           $__internal_2_$__cuda_sm10x_tcgen05_guardrail_trap_unallocated_columns_being_dealloced,(.L_x_31 - $__internal_2_$__cuda_sm10x_tcgen05_guardrail_trap_unallocated_columns_being_dealloced)
$__internal_2_$__cuda_sm10x_tcgen05_guardrail_trap_unallocated_columns_being_dealloced:
[----:B------:R-:W-:Y:S05]  /*9680*/  BPT.TRAP 0x1 ;  /* 0x000000040000795c */ /* 0x000fea0000300000 */
[----:B------:R-:W-:-:S04]  /*9690*/  IMAD.MOV.U32 R3, RZ, RZ, 0x0 ;  /* 0x00000000ff037424 */ /* 0x000fc800078e00ff */
[----:B------:R-:W-:Y:S05]  /*96a0*/  RET.REL.NODEC R2 `(attn_fwd) ;  /* 0xffffff6802547950 */ /* 0x000fea0003c3ffff */
.L_x_28:
[----:B------:R-:W-:-:S00]  /*96b0*/  BRA `(.L_x_28) ;  /* 0xfffffffc00fc7947 */ /* 0x000fc0000383ffff */
[----:B------:R-:W-:-:S00]  /*96c0*/  NOP ;  /* 0x0000000000007918 */ /* 0x000fc00000000000 */
        /* <DEDUP_REMOVED lines=11> */
.L_x_31:


//--------------------- .nv.global.init           --------------------------
	.section	.nv.global.init,"aw",@progbits
.nv.global.init:
	.type		_$_str,@object
	.size		_$_str,(.L_3 - _$_str)
_$_str:
        /*0000*/ 	.byte	0x5f, 0x5f, 0x43, 0x55, 0x44, 0x41, 0x5f, 0x46, 0x54, 0x5a, 0x00
.L_3:


//--------------------- .nv.shared.attn_fwd       --------------------------
	.section	.nv.shared.attn_fwd,"aw",@nobits
	.sectionflags	@""
	.align	16
	.zero		1024


//--------------------- .nv.shared.reserved.0     --------------------------
	.section	.nv.shared.reserved.0,"aw",@nobits
	.align	8
	.weak		__nv_reservedSMEM_offset_0_alias
	.size		__nv_reservedSMEM_offset_0_alias, 0, 64
	.other		__nv_reservedSMEM_offset_0_alias,@"STO_CUDA_RESERVED_SHARED STV_DEFAULT"
__nv_reservedSMEM_offset_0_alias:
	.zero		0
.nv.shared.reserved.0:
	.zero		64
	.weak		__nv_reservedSMEM_allocation_phase
	.type		__nv_reservedSMEM_allocation_phase,@object
	.size		__nv_reservedSMEM_allocation_phase,(.L_0 - __nv_reservedSMEM_allocation_phase)
__nv_reservedSMEM_allocation_phase:
	.zero		1
.L_0:
	.zero		7
	.weak		__nv_reservedSMEM_devtool_atexit_pc
	.type		__nv_reservedSMEM_devtool_atexit_pc,@object
	.size		__nv_reservedSMEM_devtool_atexit_pc,(__nv_reservedSMEM_allocation_mask - __nv_reservedSMEM_devtool_atexit_pc)
__nv_reservedSMEM_devtool_atexit_pc:
	.zero		8
	.weak		__nv_reservedSMEM_allocation_mask
	.type		__nv_reservedSMEM_allocation_mask,@object
	.size		__nv_reservedSMEM_allocation_mask,(.L_2 - __nv_reservedSMEM_allocation_mask)
__nv_reservedSMEM_allocation_mask:
	.zero		4
.L_2:


//--------------------- .nv.constant0.attn_fwd    --------------------------
	.section	.nv.constant0.attn_fwd,"a",@progbits
	.sectionflags	@""
	.align	4
.nv.constant0.attn_fwd:
	.zero		1032


//--------------------- SYMBOLS --------------------------

	.type		.nv.reservedSmem.offset0,@object
	.size		.nv.reservedSmem.offset0,0x4
	.type		.nv.reservedSmem.cap,@object
	.size		.nv.reservedSmem.cap,0x4
